//
// Generated by NVIDIA NVVM Compiler
//
// Compiler Build ID: CL-36424714
// Cuda compilation tools, release 13.0, V13.0.88
// Based on NVVM 20.0.0
//

.version 9.0
.target sm_100
.address_size 64

	// .globl	_Z7volumesiPiPfS0_S0_S0_S0_S0_S0_Pc
// _ZZ7volumesiPiPfS0_S0_S0_S0_S0_S0_PcE4locX has been demoted
// _ZZ7volumesiPiPfS0_S0_S0_S0_S0_S0_PcE4locY has been demoted
// _ZZ7volumesiPiPfS0_S0_S0_S0_S0_S0_PcE4locZ has been demoted
// _ZZ7volumesiPiPfS0_S0_S0_S0_S0_S0_PcE6volume has been demoted

.visible .entry _Z7volumesiPiPfS0_S0_S0_S0_S0_S0_Pc(
	.param .u32 _Z7volumesiPiPfS0_S0_S0_S0_S0_S0_Pc_param_0,
	.param .u64 .ptr .align 1 _Z7volumesiPiPfS0_S0_S0_S0_S0_S0_Pc_param_1,
	.param .u64 .ptr .align 1 _Z7volumesiPiPfS0_S0_S0_S0_S0_S0_Pc_param_2,
	.param .u64 .ptr .align 1 _Z7volumesiPiPfS0_S0_S0_S0_S0_S0_Pc_param_3,
	.param .u64 .ptr .align 1 _Z7volumesiPiPfS0_S0_S0_S0_S0_S0_Pc_param_4,
	.param .u64 .ptr .align 1 _Z7volumesiPiPfS0_S0_S0_S0_S0_S0_Pc_param_5,
	.param .u64 .ptr .align 1 _Z7volumesiPiPfS0_S0_S0_S0_S0_S0_Pc_param_6,
	.param .u64 .ptr .align 1 _Z7volumesiPiPfS0_S0_S0_S0_S0_S0_Pc_param_7,
	.param .u64 .ptr .align 1 _Z7volumesiPiPfS0_S0_S0_S0_S0_S0_Pc_param_8,
	.param .u64 .ptr .align 1 _Z7volumesiPiPfS0_S0_S0_S0_S0_S0_Pc_param_9
)
{
	.reg .pred 	%p<12>;
	.reg .b16 	%rs<2>;
	.reg .b32 	%r<65>;
	.reg .b32 	%f<158>;
	.reg .b64 	%rd<36>;
	.reg .b64 	%fd<3>;
	// demoted variable
	.shared .align 4 .b8 _ZZ7volumesiPiPfS0_S0_S0_S0_S0_S0_PcE4locX[768];
	// demoted variable
	.shared .align 4 .b8 _ZZ7volumesiPiPfS0_S0_S0_S0_S0_S0_PcE4locY[768];
	// demoted variable
	.shared .align 4 .b8 _ZZ7volumesiPiPfS0_S0_S0_S0_S0_S0_PcE4locZ[768];
	// demoted variable
	.shared .align 4 .f32 _ZZ7volumesiPiPfS0_S0_S0_S0_S0_S0_PcE6volume;
	ld.param.u64 	%rd3, [_Z7volumesiPiPfS0_S0_S0_S0_S0_S0_Pc_param_2];
	ld.param.u64 	%rd5, [_Z7volumesiPiPfS0_S0_S0_S0_S0_S0_Pc_param_4];
	ld.param.u64 	%rd6, [_Z7volumesiPiPfS0_S0_S0_S0_S0_S0_Pc_param_5];
	ld.param.u64 	%rd7, [_Z7volumesiPiPfS0_S0_S0_S0_S0_S0_Pc_param_6];
	ld.param.u64 	%rd9, [_Z7volumesiPiPfS0_S0_S0_S0_S0_S0_Pc_param_8];
	ld.param.u64 	%rd10, [_Z7volumesiPiPfS0_S0_S0_S0_S0_S0_Pc_param_9];
	mov.u32 	%r1, %ctaid.x;
	mov.u32 	%r2, %tid.x;
	setp.gt.u32 	%p3, %r2, 179;
	mov.pred 	%p11, 0;
	@%p3 bra 	$L__BB0_3;
	ld.param.u64 	%rd35, [_Z7volumesiPiPfS0_S0_S0_S0_S0_S0_Pc_param_7];
	ld.param.u64 	%rd34, [_Z7volumesiPiPfS0_S0_S0_S0_S0_S0_Pc_param_3];
	cvta.to.global.u64 	%rd11, %rd3;
	cvta.to.global.u64 	%rd12, %rd6;
	cvta.to.global.u64 	%rd13, %rd34;
	cvta.to.global.u64 	%rd14, %rd7;
	cvta.to.global.u64 	%rd15, %rd5;
	cvta.to.global.u64 	%rd16, %rd35;
	mad.lo.s32 	%r3, %r1, 192, %r2;
	mul.wide.u32 	%rd17, %r3, 4;
	add.s64 	%rd18, %rd11, %rd17;
	ld.global.f32 	%f35, [%rd18];
	mul.wide.u32 	%rd19, %r1, 4;
	add.s64 	%rd20, %rd12, %rd19;
	ld.global.f32 	%f36, [%rd20];
	sub.f32 	%f37, %f35, %f36;
	shl.b32 	%r4, %r2, 2;
	mov.u32 	%r5, _ZZ7volumesiPiPfS0_S0_S0_S0_S0_S0_PcE4locX;
	add.s32 	%r6, %r5, %r4;
	st.shared.f32 	[%r6], %f37;
	add.s64 	%rd21, %rd13, %rd17;
	ld.global.f32 	%f38, [%rd21];
	add.s64 	%rd22, %rd14, %rd19;
	ld.global.f32 	%f39, [%rd22];
	sub.f32 	%f40, %f38, %f39;
	mov.u32 	%r7, _ZZ7volumesiPiPfS0_S0_S0_S0_S0_S0_PcE4locY;
	add.s32 	%r8, %r7, %r4;
	st.shared.f32 	[%r8], %f40;
	add.s64 	%rd23, %rd15, %rd17;
	ld.global.f32 	%f41, [%rd23];
	add.s64 	%rd24, %rd16, %rd19;
	ld.global.f32 	%f42, [%rd24];
	sub.f32 	%f43, %f41, %f42;
	mov.u32 	%r9, _ZZ7volumesiPiPfS0_S0_S0_S0_S0_S0_PcE4locZ;
	add.s32 	%r10, %r9, %r4;
	st.shared.f32 	[%r10], %f43;
	setp.ne.s32 	%p5, %r2, 0;
	@%p5 bra 	$L__BB0_3;
	mov.b32 	%r11, 0;
	st.shared.u32 	[_ZZ7volumesiPiPfS0_S0_S0_S0_S0_S0_PcE6volume], %r11;
	mov.pred 	%p11, -1;
$L__BB0_3:
	bar.sync 	0;
	setp.gt.u32 	%p7, %r2, 91;
	@%p7 bra 	$L__BB0_8;
	ld.param.u64 	%rd33, [_Z7volumesiPiPfS0_S0_S0_S0_S0_S0_Pc_param_1];
	mul.lo.s32 	%r12, %r2, 7;
	cvta.to.global.u64 	%rd25, %rd33;
	mul.wide.u32 	%rd26, %r12, 4;
	add.s64 	%rd1, %rd25, %rd26;
	ld.global.u32 	%r13, [%rd1];
	shl.b32 	%r14, %r13, 2;
	mov.u32 	%r15, _ZZ7volumesiPiPfS0_S0_S0_S0_S0_S0_PcE4locX;
	add.s32 	%r16, %r15, %r14;
	ld.shared.f32 	%f1, [%r16];
	add.f32 	%f44, %f1, 0f00000000;
	mov.u32 	%r17, _ZZ7volumesiPiPfS0_S0_S0_S0_S0_S0_PcE4locY;
	add.s32 	%r18, %r17, %r14;
	ld.shared.f32 	%f2, [%r18];
	add.f32 	%f45, %f2, 0f00000000;
	mov.u32 	%r19, _ZZ7volumesiPiPfS0_S0_S0_S0_S0_S0_PcE4locZ;
	add.s32 	%r20, %r19, %r14;
	ld.shared.f32 	%f3, [%r20];
	add.f32 	%f46, %f3, 0f00000000;
	ld.global.u32 	%r21, [%rd1+4];
	shl.b32 	%r22, %r21, 2;
	add.s32 	%r23, %r15, %r22;
	ld.shared.f32 	%f4, [%r23];
	add.f32 	%f47, %f44, %f4;
	add.s32 	%r24, %r17, %r22;
	ld.shared.f32 	%f5, [%r24];
	add.f32 	%f48, %f45, %f5;
	add.s32 	%r25, %r19, %r22;
	ld.shared.f32 	%f6, [%r25];
	add.f32 	%f49, %f46, %f6;
	ld.global.u32 	%r26, [%rd1+8];
	shl.b32 	%r27, %r26, 2;
	add.s32 	%r28, %r15, %r27;
	ld.shared.f32 	%f7, [%r28];
	add.f32 	%f50, %f47, %f7;
	add.s32 	%r29, %r17, %r27;
	ld.shared.f32 	%f8, [%r29];
	add.f32 	%f51, %f48, %f8;
	add.s32 	%r30, %r19, %r27;
	ld.shared.f32 	%f9, [%r30];
	add.f32 	%f52, %f49, %f9;
	ld.global.u32 	%r31, [%rd1+12];
	shl.b32 	%r32, %r31, 2;
	add.s32 	%r33, %r15, %r32;
	ld.shared.f32 	%f10, [%r33];
	add.f32 	%f53, %f50, %f10;
	add.s32 	%r34, %r17, %r32;
	ld.shared.f32 	%f11, [%r34];
	add.f32 	%f54, %f51, %f11;
	add.s32 	%r35, %r19, %r32;
	ld.shared.f32 	%f12, [%r35];
	add.f32 	%f55, %f52, %f12;
	ld.global.u32 	%r36, [%rd1+16];
	shl.b32 	%r37, %r36, 2;
	add.s32 	%r38, %r15, %r37;
	ld.shared.f32 	%f13, [%r38];
	add.f32 	%f154, %f53, %f13;
	add.s32 	%r39, %r17, %r37;
	ld.shared.f32 	%f15, [%r39];
	add.f32 	%f155, %f54, %f15;
	add.s32 	%r40, %r19, %r37;
	ld.shared.f32 	%f17, [%r40];
	add.f32 	%f156, %f55, %f17;
	setp.gt.u32 	%p8, %r2, 11;
	@%p8 bra 	$L__BB0_6;
	ld.global.u32 	%r49, [%rd1+20];
	shl.b32 	%r50, %r49, 2;
	add.s32 	%r52, %r17, %r50;
	ld.shared.f32 	%f153, [%r52];
	add.s32 	%r54, %r19, %r50;
	ld.shared.f32 	%f152, [%r54];
	mov.u32 	%r55, _ZZ7volumesiPiPfS0_S0_S0_S0_S0_S0_PcE4locX;
	add.s32 	%r56, %r55, %r50;
	ld.shared.f32 	%f151, [%r56];
	mov.f32 	%f157, 0f3E4CCCCD;
	bra.uni 	$L__BB0_7;
$L__BB0_6:
	ld.global.u32 	%r41, [%rd1+20];
	shl.b32 	%r42, %r41, 2;
	add.s32 	%r44, %r15, %r42;
	ld.shared.f32 	%f151, [%r44];
	add.f32 	%f154, %f154, %f151;
	add.s32 	%r46, %r17, %r42;
	ld.shared.f32 	%f153, [%r46];
	add.f32 	%f155, %f155, %f153;
	mov.u32 	%r47, _ZZ7volumesiPiPfS0_S0_S0_S0_S0_S0_PcE4locZ;
	add.s32 	%r48, %r47, %r42;
	ld.shared.f32 	%f152, [%r48];
	add.f32 	%f156, %f156, %f152;
	mov.f32 	%f157, 0f3E2AAAAB;
$L__BB0_7:
	mul.f32 	%f58, %f154, %f157;
	mul.f32 	%f59, %f155, %f157;
	mul.f32 	%f60, %f156, %f157;
	mul.f32 	%f61, %f60, %f5;
	mul.f32 	%f62, %f59, %f6;
	sub.f32 	%f63, %f61, %f62;
	mul.f32 	%f64, %f58, %f6;
	mul.f32 	%f65, %f60, %f4;
	sub.f32 	%f66, %f64, %f65;
	mul.f32 	%f67, %f66, %f2;
	mul.f32 	%f68, %f59, %f4;
	mul.f32 	%f69, %f58, %f5;
	sub.f32 	%f70, %f68, %f69;
	fma.rn.f32 	%f71, %f63, %f1, %f67;
	fma.rn.f32 	%f72, %f70, %f3, %f71;
	abs.f32 	%f73, %f72;
	add.f32 	%f74, %f73, 0f00000000;
	mul.f32 	%f75, %f60, %f8;
	mul.f32 	%f76, %f59, %f9;
	sub.f32 	%f77, %f75, %f76;
	mul.f32 	%f78, %f58, %f9;
	mul.f32 	%f79, %f60, %f7;
	sub.f32 	%f80, %f78, %f79;
	mul.f32 	%f81, %f80, %f5;
	mul.f32 	%f82, %f59, %f7;
	mul.f32 	%f83, %f58, %f8;
	sub.f32 	%f84, %f82, %f83;
	fma.rn.f32 	%f85, %f77, %f4, %f81;
	fma.rn.f32 	%f86, %f84, %f6, %f85;
	abs.f32 	%f87, %f86;
	add.f32 	%f88, %f74, %f87;
	mul.f32 	%f89, %f60, %f11;
	mul.f32 	%f90, %f59, %f12;
	sub.f32 	%f91, %f89, %f90;
	mul.f32 	%f92, %f58, %f12;
	mul.f32 	%f93, %f60, %f10;
	sub.f32 	%f94, %f92, %f93;
	mul.f32 	%f95, %f94, %f8;
	mul.f32 	%f96, %f59, %f10;
	mul.f32 	%f97, %f58, %f11;
	sub.f32 	%f98, %f96, %f97;
	fma.rn.f32 	%f99, %f91, %f7, %f95;
	fma.rn.f32 	%f100, %f98, %f9, %f99;
	abs.f32 	%f101, %f100;
	add.f32 	%f102, %f88, %f101;
	mul.f32 	%f103, %f60, %f15;
	mul.f32 	%f104, %f59, %f17;
	sub.f32 	%f105, %f103, %f104;
	mul.f32 	%f106, %f58, %f17;
	mul.f32 	%f107, %f60, %f13;
	sub.f32 	%f108, %f106, %f107;
	mul.f32 	%f109, %f108, %f11;
	mul.f32 	%f110, %f59, %f13;
	mul.f32 	%f111, %f58, %f15;
	sub.f32 	%f112, %f110, %f111;
	fma.rn.f32 	%f113, %f105, %f10, %f109;
	fma.rn.f32 	%f114, %f112, %f12, %f113;
	abs.f32 	%f115, %f114;
	add.f32 	%f116, %f102, %f115;
	mul.f32 	%f117, %f60, %f153;
	mul.f32 	%f118, %f59, %f152;
	sub.f32 	%f119, %f117, %f118;
	mul.f32 	%f120, %f58, %f152;
	mul.f32 	%f121, %f60, %f151;
	sub.f32 	%f122, %f120, %f121;
	mul.f32 	%f123, %f122, %f15;
	mul.f32 	%f124, %f59, %f151;
	mul.f32 	%f125, %f58, %f153;
	sub.f32 	%f126, %f124, %f125;
	fma.rn.f32 	%f127, %f119, %f13, %f123;
	fma.rn.f32 	%f128, %f126, %f17, %f127;
	abs.f32 	%f129, %f128;
	add.f32 	%f130, %f116, %f129;
	ld.global.u32 	%r57, [%rd1+24];
	shl.b32 	%r58, %r57, 2;
	mov.u32 	%r59, _ZZ7volumesiPiPfS0_S0_S0_S0_S0_S0_PcE4locY;
	add.s32 	%r60, %r59, %r58;
	ld.shared.f32 	%f131, [%r60];
	mul.f32 	%f132, %f60, %f131;
	mov.u32 	%r61, _ZZ7volumesiPiPfS0_S0_S0_S0_S0_S0_PcE4locZ;
	add.s32 	%r62, %r61, %r58;
	ld.shared.f32 	%f133, [%r62];
	mul.f32 	%f134, %f59, %f133;
	sub.f32 	%f135, %f132, %f134;
	mul.f32 	%f136, %f58, %f133;
	mov.u32 	%r63, _ZZ7volumesiPiPfS0_S0_S0_S0_S0_S0_PcE4locX;
	add.s32 	%r64, %r63, %r58;
	ld.shared.f32 	%f137, [%r64];
	mul.f32 	%f138, %f60, %f137;
	sub.f32 	%f139, %f136, %f138;
	mul.f32 	%f140, %f139, %f153;
	mul.f32 	%f141, %f59, %f137;
	mul.f32 	%f142, %f58, %f131;
	sub.f32 	%f143, %f141, %f142;
	fma.rn.f32 	%f144, %f135, %f151, %f140;
	fma.rn.f32 	%f145, %f143, %f152, %f144;
	abs.f32 	%f146, %f145;
	add.f32 	%f147, %f130, %f146;
	atom.shared.add.f32 	%f148, [_ZZ7volumesiPiPfS0_S0_S0_S0_S0_S0_PcE6volume], %f147;
$L__BB0_8:
	bar.sync 	0;
	not.pred 	%p9, %p11;
	@%p9 bra 	$L__BB0_11;
	ld.shared.f32 	%f149, [_ZZ7volumesiPiPfS0_S0_S0_S0_S0_S0_PcE6volume];
	div.rn.f32 	%f150, %f149, 0f40C00000;
	cvta.to.global.u64 	%rd27, %rd9;
	mul.wide.u32 	%rd28, %r1, 4;
	add.s64 	%rd29, %rd27, %rd28;
	st.global.f32 	[%rd29], %f150;
	cvt.f64.f32 	%fd1, %f149;
	div.rn.f64 	%fd2, %fd1, 0d4018000000000000;
	setp.leu.f64 	%p10, %fd2, 0d4007333340000000;
	@%p10 bra 	$L__BB0_11;
	cvt.u64.u32 	%rd30, %r1;
	cvta.to.global.u64 	%rd31, %rd10;
	add.s64 	%rd32, %rd31, %rd30;
	mov.b16 	%rs1, 1;
	st.global.u8 	[%rd32], %rs1;
$L__BB0_11:
	ret;

}


// ===== COMPILED SASS (sm_100) =====

	.target	sm_100

	.elftype	@"ET_EXEC"


//--------------------- .note.nv.tkinfo           --------------------------
	.section	.note.nv.tkinfo,"",@"SHT_NOTE"
	.sectionflags	@"SHF_NOTE_NV_TKINFO"
	.tkinfo
        /*0018*/ 	.word	0x00000002
        /*0030*/ 	.string	""
        /*0030*/ 	.string	"ptxas"
        /*0030*/ 	.string	"Cuda compilation tools, release 13.0, V13.0.88"
        /*0030*/ 	.string	"Build cuda_13.0.r13.0/compiler.36424714_0"
        /*0030*/ 	.string	"-arch sm_100 -m 64 "



//--------------------- .note.nv.cuinfo           --------------------------
	.section	.note.nv.cuinfo,"",@"SHT_NOTE"
	.sectionflags	@"SHF_NOTE_NV_CUINFO"
        /*0018*/ 	.short	0x0002
        /*001a*/ 	.short	0x0064
        /*001c*/ 	.short	0x0082
	.zero		2


//--------------------- .nv.info                  --------------------------
	.section	.nv.info,"",@"SHT_CUDA_INFO"
	.align	4


	//----- nvinfo : EIATTR_REGCOUNT
	.align		4
        /*0000*/ 	.byte	0x04, 0x2f
        /*0002*/ 	.short	(.L_1 - .L_0)
	.align		4
.L_0:
        /*0004*/ 	.word	index@(_Z7volumesiPiPfS0_S0_S0_S0_S0_S0_Pc)
        /*0008*/ 	.word	0x00000020


	//----- nvinfo : EIATTR_FRAME_SIZE
	.align		4
.L_1:
        /*000c*/ 	.byte	0x04, 0x11
        /*000e*/ 	.short	(.L_3 - .L_2)
	.align		4
.L_2:
        /*0010*/ 	.word	index@($__internal_1_$__cuda_sm3x_div_rn_noftz_f32_slowpath)
        /*0014*/ 	.word	0x00000000


	//----- nvinfo : EIATTR_FRAME_SIZE
	.align		4
.L_3:
        /*0018*/ 	.byte	0x04, 0x11
        /*001a*/ 	.short	(.L_5 - .L_4)
	.align		4
.L_4:
        /*001c*/ 	.word	index@($__internal_0_$__cuda_sm20_div_rn_f64_full)
        /*0020*/ 	.word	0x00000000


	//----- nvinfo : EIATTR_FRAME_SIZE
	.align		4
.L_5:
        /*0024*/ 	.byte	0x04, 0x11
        /*0026*/ 	.short	(.L_7 - .L_6)
	.align		4
.L_6:
        /*0028*/ 	.word	index@(_Z7volumesiPiPfS0_S0_S0_S0_S0_S0_Pc)
        /*002c*/ 	.word	0x00000000


	//----- nvinfo : EIATTR_MIN_STACK_SIZE
	.align		4
.L_7:
        /*0030*/ 	.byte	0x04, 0x12
        /*0032*/ 	.short	(.L_9 - .L_8)
	.align		4
.L_8:
        /*0034*/ 	.word	index@(_Z7volumesiPiPfS0_S0_S0_S0_S0_S0_Pc)
        /*0038*/ 	.word	0x00000000
.L_9:


//--------------------- .nv.compat                --------------------------
	.section	.nv.compat,"",@"SHT_CUDA_COMPAT_INFO"
	.align	4
        /*0000*/ 	.byte	0x02, 0x09, 0x00, 0x00, 0x02, 0x02, 0x01, 0x00, 0x02, 0x05, 0x05, 0x00, 0x03, 0x07, 0x01, 0x01
        /*0010*/ 	.byte	0x02, 0x03, 0x00, 0x00, 0x02, 0x06, 0x01, 0x00, 0x04, 0x0b, 0x08, 0x00, 0x01, 0x00, 0x00, 0x00
        /*0020*/ 	.byte	0x00, 0x00, 0x00, 0x00


//--------------------- .nv.info._Z7volumesiPiPfS0_S0_S0_S0_S0_S0_Pc --------------------------
	.section	.nv.info._Z7volumesiPiPfS0_S0_S0_S0_S0_S0_Pc,"",@"SHT_CUDA_INFO"
	.sectionflags	@""
	.align	4


	//----- nvinfo : EIATTR_CUDA_API_VERSION
	.align		4
        /*0000*/ 	.byte	0x04, 0x37
        /*0002*/ 	.short	(.L_11 - .L_10)
.L_10:
        /*0004*/ 	.word	0x00000082


	//----- nvinfo : EIATTR_KPARAM_INFO
	.align		4
.L_11:
        /*0008*/ 	.byte	0x04, 0x17
        /*000a*/ 	.short	(.L_13 - .L_12)
.L_12:
        /*000c*/ 	.word	0x00000000
        /*0010*/ 	.short	0x0009
        /*0012*/ 	.short	0x0048
        /*0014*/ 	.byte	0x00, 0xf5, 0x21, 0x00


	//----- nvinfo : EIATTR_KPARAM_INFO
	.align		4
.L_13:
        /*0018*/ 	.byte	0x04, 0x17
        /*001a*/ 	.short	(.L_15 - .L_14)
.L_14:
        /*001c*/ 	.word	0x00000000
        /*0020*/ 	.short	0x0008
        /*0022*/ 	.short	0x0040
        /*0024*/ 	.byte	0x00, 0xf5, 0x21, 0x00


	//----- nvinfo : EIATTR_KPARAM_INFO
	.align		4
.L_15:
        /*0028*/ 	.byte	0x04, 0x17
        /*002a*/ 	.short	(.L_17 - .L_16)
.L_16:
        /*002c*/ 	.word	0x00000000
        /*0030*/ 	.short	0x0007
        /*0032*/ 	.short	0x0038
        /*0034*/ 	.byte	0x00, 0xf5, 0x21, 0x00


	//----- nvinfo : EIATTR_KPARAM_INFO
	.align		4
.L_17:
        /*0038*/ 	.byte	0x04, 0x17
        /*003a*/ 	.short	(.L_19 - .L_18)
.L_18:
        /*003c*/ 	.word	0x00000000
        /*0040*/ 	.short	0x0006
        /*0042*/ 	.short	0x0030
        /*0044*/ 	.byte	0x00, 0xf5, 0x21, 0x00


	//----- nvinfo : EIATTR_KPARAM_INFO
	.align		4
.L_19:
        /*0048*/ 	.byte	0x04, 0x17
        /*004a*/ 	.short	(.L_21 - .L_20)
.L_20:
        /*004c*/ 	.word	0x00000000
        /*0050*/ 	.short	0x0005
        /*0052*/ 	.short	0x0028
        /*0054*/ 	.byte	0x00, 0xf5, 0x21, 0x00


	//----- nvinfo : EIATTR_KPARAM_INFO
	.align		4
.L_21:
        /*0058*/ 	.byte	0x04, 0x17
        /*005a*/ 	.short	(.L_23 - .L_22)
.L_22:
        /*005c*/ 	.word	0x00000000
        /*0060*/ 	.short	0x0004
        /*0062*/ 	.short	0x0020
        /*0064*/ 	.byte	0x00, 0xf5, 0x21, 0x00


	//----- nvinfo : EIATTR_KPARAM_INFO
	.align		4
.L_23:
        /*0068*/ 	.byte	0x04, 0x17
        /*006a*/ 	.short	(.L_25 - .L_24)
.L_24:
        /*006c*/ 	.word	0x00000000
        /*0070*/ 	.short	0x0003
        /*0072*/ 	.short	0x0018
        /*0074*/ 	.byte	0x00, 0xf5, 0x21, 0x00


	//----- nvinfo : EIATTR_KPARAM_INFO
	.align		4
.L_25:
        /*0078*/ 	.byte	0x04, 0x17
        /*007a*/ 	.short	(.L_27 - .L_26)
.L_26:
        /*007c*/ 	.word	0x00000000
        /*0080*/ 	.short	0x0002
        /*0082*/ 	.short	0x0010
        /*0084*/ 	.byte	0x00, 0xf5, 0x21, 0x00


	//----- nvinfo : EIATTR_KPARAM_INFO
	.align		4
.L_27:
        /*0088*/ 	.byte	0x04, 0x17
        /*008a*/ 	.short	(.L_29 - .L_28)
.L_28:
        /*008c*/ 	.word	0x00000000
        /*0090*/ 	.short	0x0001
        /*0092*/ 	.short	0x0008
        /*0094*/ 	.byte	0x00, 0xf5, 0x21, 0x00


	//----- nvinfo : EIATTR_KPARAM_INFO
	.align		4
.L_29:
        /*0098*/ 	.byte	0x04, 0x17
        /*009a*/ 	.short	(.L_31 - .L_30)
.L_30:
        /*009c*/ 	.word	0x00000000
        /*00a0*/ 	.short	0x0000
        /*00a2*/ 	.short	0x0000
        /*00a4*/ 	.byte	0x00, 0xf0, 0x11, 0x00


	//----- nvinfo : EIATTR_SPARSE_MMA_MASK
	.align		4
.L_31:
        /*00a8*/ 	.byte	0x03, 0x50
        /*00aa*/ 	.short	0x0000


	//----- nvinfo : EIATTR_MAXREG_COUNT
	.align		4
        /*00ac*/ 	.byte	0x03, 0x1b
        /*00ae*/ 	.short	0x00ff


	//----- nvinfo : EIATTR_NUM_BARRIERS
	.align		4
        /*00b0*/ 	.byte	0x02, 0x4c
        /*00b2*/ 	.byte	0x01
	.zero		1


	//----- nvinfo : EIATTR_MERCURY_ISA_VERSION
	.align		4
        /*00b4*/ 	.byte	0x03, 0x5f
        /*00b6*/ 	.short	0x0101


	//----- nvinfo : EIATTR_VRC_CTA_INIT_COUNT
	.align		4
        /*00b8*/ 	.byte	0x02, 0x4a
	.zero		1
	.zero		1


	//----- nvinfo : EIATTR_EXIT_INSTR_OFFSETS
	.align		4
        /*00bc*/ 	.byte	0x04, 0x1c
        /*00be*/ 	.short	(.L_33 - .L_32)


	//   ....[0]....
.L_32:
        /*00c0*/ 	.word	0x00000d50


	//   ....[1]....
        /*00c4*/ 	.word	0x00001010


	//   ....[2]....
        /*00c8*/ 	.word	0x00001070


	//----- nvinfo : EIATTR_CRS_STACK_SIZE
	.align		4
.L_33:
        /*00cc*/ 	.byte	0x04, 0x1e
        /*00ce*/ 	.short	(.L_35 - .L_34)
.L_34:
        /*00d0*/ 	.word	0x00000000


	//----- nvinfo : EIATTR_CBANK_PARAM_SIZE
	.align		4
.L_35:
        /*00d4*/ 	.byte	0x03, 0x19
        /*00d6*/ 	.short	0x0050


	//----- nvinfo : EIATTR_PARAM_CBANK
	.align		4
        /*00d8*/ 	.byte	0x04, 0x0a
        /*00da*/ 	.short	(.L_37 - .L_36)
	.align		4
.L_36:
        /*00dc*/ 	.word	index@(.nv.constant0._Z7volumesiPiPfS0_S0_S0_S0_S0_S0_Pc)
        /*00e0*/ 	.short	0x0380
        /*00e2*/ 	.short	0x0050


	//----- nvinfo : EIATTR_SW_WAR
	.align		4
.L_37:
        /*00e4*/ 	.byte	0x04, 0x36
        /*00e6*/ 	.short	(.L_39 - .L_38)
.L_38:
        /*00e8*/ 	.word	0x00000008
.L_39:


//--------------------- .nv.callgraph             --------------------------
	.section	.nv.callgraph,"",@"SHT_CUDA_CALLGRAPH"
	.align	4
	.sectionentsize	8
	.align		4
        /*0000*/ 	.word	0x00000000
	.align		4
        /*0004*/ 	.word	0xffffffff
	.align		4
        /*0008*/ 	.word	0x00000000
	.align		4
        /*000c*/ 	.word	0xfffffffe
	.align		4
        /*0010*/ 	.word	0x00000000
	.align		4
        /*0014*/ 	.word	0xfffffffd
	.align		4
        /*0018*/ 	.word	0x00000000
	.align		4
        /*001c*/ 	.word	0xfffffffc


//--------------------- .text._Z7volumesiPiPfS0_S0_S0_S0_S0_S0_Pc --------------------------
	.section	.text._Z7volumesiPiPfS0_S0_S0_S0_S0_S0_Pc,"ax",@progbits
	.align	128
        .global         _Z7volumesiPiPfS0_S0_S0_S0_S0_S0_Pc
        .type           _Z7volumesiPiPfS0_S0_S0_S0_S0_S0_Pc,@function
        .size           _Z7volumesiPiPfS0_S0_S0_S0_S0_S0_Pc,(.L_x_20 - _Z7volumesiPiPfS0_S0_S0_S0_S0_S0_Pc)
        .other          _Z7volumesiPiPfS0_S0_S0_S0_S0_S0_Pc,@"STO_CUDA_ENTRY STV_DEFAULT"
_Z7volumesiPiPfS0_S0_S0_S0_S0_S0_Pc:
.text._Z7volumesiPiPfS0_S0_S0_S0_S0_S0_Pc:
[----:B------:R-:W-:Y:S01]  /*0000*/  LDC R1, c[0x0][0x37c] ;  /* 0x0000df00ff017b82 */ /* 0x000fe20000000800 */
[----:B------:R-:W0:Y:S01]  /*0010*/  S2R R13, SR_TID.X ;  /* 0x00000000000d7919 */ /* 0x000e220000002100 */
[----:B------:R-:W1:Y:S01]  /*0020*/  LDCU.64 UR8, c[0x0][0x358] ;  /* 0x00006b00ff0877ac */ /* 0x000e620008000a00 */
[----:B------:R-:W-:Y:S01]  /*0030*/  BSSY.RECONVERGENT B0, `(.L_x_0) ;  /* 0x000002c000007945 */ /* 0x000fe20003800200 */
[----:B------:R-:W-:Y:S01]  /*0040*/  PLOP3.LUT P1, PT, PT, PT, PT, 0x8, 0x80 ;  /* 0x000000000080781c */ /* 0x000fe20003f2e170 */
[----:B------:R-:W2:Y:S01]  /*0050*/  S2R R4, SR_CTAID.X ;  /* 0x0000000000047919 */ /* 0x000ea20000002500 */
[C---:B0-----:R-:W-:Y:S02]  /*0060*/  ISETP.GT.U32.AND P2, PT, R13.reuse, 0xb3, PT ;  /* 0x000000b30d00780c */ /* 0x041fe40003f44070 */
[----:B------:R-:W-:-:S11]  /*0070*/  ISETP.GT.U32.AND P0, PT, R13, 0x5b, PT ;  /* 0x0000005b0d00780c */ /* 0x000fd60003f04070 */
[----:B-12---:R-:W-:Y:S05]  /*0080*/  @P2 BRA `(.L_x_1) ;  /* 0x0000000000982947 */ /* 0x006fea0003800000 */
[----:B------:R-:W0:Y:S01]  /*0090*/  LDC.64 R16, c[0x0][0x3a0] ;  /* 0x0000e800ff107b82 */ /* 0x000e220000000a00 */
[----:B------:R-:W-:-:S07]  /*00a0*/  IMAD R5, R4, 0xc0, R13 ;  /* 0x000000c004057824 */ /* 0x000fce00078e020d */
[----:B------:R-:W1:Y:S08]  /*00b0*/  LDC.64 R2, c[0x0][0x3b8] ;  /* 0x0000ee00ff027b82 */ /* 0x000e700000000a00 */
[----:B------:R-:W2:Y:S08]  /*00c0*/  LDC.64 R6, c[0x0][0x390] ;  /* 0x0000e400ff067b82 */ /* 0x000eb00000000a00 */
[----:B------:R-:W3:Y:S08]  /*00d0*/  LDC.64 R8, c[0x0][0x3a8] ;  /* 0x0000ea00ff087b82 */ /* 0x000ef00000000a00 */
[----:B------:R-:W4:Y:S08]  /*00e0*/  LDC.64 R10, c[0x0][0x398] ;  /* 0x0000e600ff0a7b82 */ /* 0x000f300000000a00 */
[----:B------:R-:W5:Y:S01]  /*00f0*/  LDC.64 R14, c[0x0][0x3b0] ;  /* 0x0000ec00ff0e7b82 */ /* 0x000f620000000a00 */
[----:B0-----:R-:W-:-:S04]  /*0100*/  IMAD.WIDE.U32 R16, R5, 0x4, R16 ;  /* 0x0000000405107825 */ /* 0x001fc800078e0010 */
[C---:B-1----:R-:W-:Y:S02]  /*0110*/  IMAD.WIDE.U32 R2, R4.reuse, 0x4, R2 ;  /* 0x0000000404027825 */ /* 0x042fe400078e0002 */
[----:B------:R-:W5:Y:S02]  /*0120*/  LDG.E R16, desc[UR8][R16.64] ;  /* 0x0000000810107981 */ /* 0x000f64000c1e1900 */
[C---:B--2---:R-:W-:Y:S02]  /*0130*/  IMAD.WIDE.U32 R6, R5.reuse, 0x4, R6 ;  /* 0x0000000405067825 */ /* 0x044fe400078e0006 */
[----:B------:R-:W2:Y:S02]  /*0140*/  LDG.E R3, desc[UR8][R2.64] ;  /* 0x0000000802037981 */ /* 0x000ea4000c1e1900 */
[----:B---3--:R-:W-:Y:S02]  /*0150*/  IMAD.WIDE.U32 R8, R4, 0x4, R8 ;  /* 0x0000000404087825 */ /* 0x008fe400078e0008 */
[----:B------:R0:W3:Y:S02]  /*0160*/  LDG.E R6, desc[UR8][R6.64] ;  /* 0x0000000806067981 */ /* 0x0000e4000c1e1900 */
[----:B----4-:R-:W-:-:S02]  /*0170*/  IMAD.WIDE.U32 R10, R5, 0x4, R10 ;  /* 0x00000004050a7825 */ /* 0x010fc400078e000a */
[----:B------:R-:W3:Y:S04]  /*0180*/  LDG.E R9, desc[UR8][R8.64] ;  /* 0x0000000808097981 */ /* 0x000ee8000c1e1900 */
[----:B------:R-:W4:Y:S01]  /*0190*/  LDG.E R10, desc[UR8][R10.64] ;  /* 0x000000080a0a7981 */ /* 0x000f22000c1e1900 */
[----:B-----5:R-:W-:-:S06]  /*01a0*/  IMAD.WIDE.U32 R14, R4, 0x4, R14 ;  /* 0x00000004040e7825 */ /* 0x020fcc00078e000e */
[----:B------:R-:W4:Y:S01]  /*01b0*/  LDG.E R15, desc[UR8][R14.64] ;  /* 0x000000080e0f7981 */ /* 0x000f22000c1e1900 */
[----:B------:R-:W1:Y:S01]  /*01c0*/  S2UR UR6, SR_CgaCtaId ;  /* 0x00000000000679c3 */ /* 0x000e620000008800 */
[----:B------:R-:W-:Y:S02]  /*01d0*/  UMOV UR4, 0x400 ;  /* 0x0000040000047882 */ /* 0x000fe40000000000 */
[----:B------:R-:W-:Y:S01]  /*01e0*/  UIADD3 UR5, UPT, UPT, UR4, 0x300, URZ ;  /* 0x0000030004057890 */ /* 0x000fe2000fffe0ff */
[----:B------:R-:W-:Y:S01]  /*01f0*/  ISETP.NE.AND P2, PT, R13, RZ, PT ;  /* 0x000000ff0d00720c */ /* 0x000fe20003f45270 */
[----:B-1----:R-:W-:Y:S02]  /*0200*/  ULEA UR7, UR6, UR4, 0x18 ;  /* 0x0000000406077291 */ /* 0x002fe4000f8ec0ff */
[----:B------:R-:W-:Y:S02]  /*0210*/  UIADD3 UR4, UPT, UPT, UR4, 0x600, URZ ;  /* 0x0000060004047890 */ /* 0x000fe4000fffe0ff */
[----:B------:R-:W-:-:S02]  /*0220*/  ULEA UR5, UR6, UR5, 0x18 ;  /* 0x0000000506057291 */ /* 0x000fc4000f8ec0ff */
[----:B------:R-:W-:-:S04]  /*0230*/  ULEA UR4, UR6, UR4, 0x18 ;  /* 0x0000000406047291 */ /* 0x000fc8000f8ec0ff */
[C---:B------:R-:W-:Y:S02]  /*0240*/  LEA R5, R13.reuse, UR5, 0x2 ;  /* 0x000000050d057c11 */ /* 0x040fe4000f8e10ff */
[C---:B0-----:R-:W-:Y:S02]  /*0250*/  LEA R7, R13.reuse, UR4, 0x2 ;  /* 0x000000040d077c11 */ /* 0x041fe4000f8e10ff */
[----:B------:R-:W-:Y:S01]  /*0260*/  @!P2 PLOP3.LUT P1, PT, PT, PT, PT, 0x80, 0x8 ;  /* 0x000000000008a81c */ /* 0x000fe20003f2f070 */
[----:B--2---:R-:W-:Y:S01]  /*0270*/  FADD R16, R16, -R3 ;  /* 0x8000000310107221 */ /* 0x004fe20000000000 */
[----:B------:R-:W-:Y:S01]  /*0280*/  LEA R3, R13, UR7, 0x2 ;  /* 0x000000070d037c11 */ /* 0x000fe2000f8e10ff */
[----:B---3--:R-:W-:-:S05]  /*0290*/  FADD R6, R6, -R9 ;  /* 0x8000000906067221 */ /* 0x008fca0000000000 */
[----:B------:R0:W-:Y:S01]  /*02a0*/  STS [R3], R6 ;  /* 0x0000000603007388 */ /* 0x0001e20000000800 */
[----:B----4-:R-:W-:-:S05]  /*02b0*/  FADD R10, R10, -R15 ;  /* 0x8000000f0a0a7221 */ /* 0x010fca0000000000 */
[----:B------:R0:W-:Y:S04]  /*02c0*/  STS [R5], R10 ;  /* 0x0000000a05007388 */ /* 0x0001e80000000800 */
[----:B------:R0:W-:Y:S04]  /*02d0*/  STS [R7], R16 ;  /* 0x0000001007007388 */ /* 0x0001e80000000800 */
[----:B------:R-:W-:Y:S01]  /*02e0*/  @!P2 STS [UR7+0x900], RZ ;  /* 0x000900ffff00a988 */ /* 0x000fe20008000807 */
.L_x_1:
[----:B------:R-:W-:Y:S05]  /*02f0*/  BSYNC.RECONVERGENT B0 ;  /* 0x0000000000007941 */ /* 0x000fea0003800200 */
.L_x_0:
[----:B------:R-:W-:Y:S06]  /*0300*/  BAR.SYNC.DEFER_BLOCKING 0x0 ;  /* 0x0000000000007b1d */ /* 0x000fec0000010000 */
[----:B------:R-:W-:Y:S04]  /*0310*/  BSSY.RECONVERGENT B0, `(.L_x_2) ;  /* 0x00000a2000007945 */ /* 0x000fe80003800200 */
[----:B------:R-:W-:Y:S05]  /*0320*/  @P0 BRA `(.L_x_3) ;  /* 0x0000000800800947 */ /* 0x000fea0003800000 */
[----:B0-----:R-:W0:Y:S01]  /*0330*/  LDC.64 R2, c[0x0][0x388] ;  /* 0x0000e200ff027b82 */ /* 0x001e220000000a00 */
[----:B------:R-:W-:-:S04]  /*0340*/  IMAD R5, R13, 0x7, RZ ;  /* 0x000000070d057824 */ /* 0x000fc800078e02ff */
[----:B0-----:R-:W-:-:S05]  /*0350*/  IMAD.WIDE.U32 R2, R5, 0x4, R2 ;  /* 0x0000000405027825 */ /* 0x001fca00078e0002 */
[----:B------:R-:W2:Y:S04]  /*0360*/  LDG.E R5, desc[UR8][R2.64] ;  /* 0x0000000802057981 */ /* 0x000ea8000c1e1900 */
[----:B------:R-:W3:Y:S04]  /*0370*/  LDG.E R6, desc[UR8][R2.64+0x4] ;  /* 0x0000040802067981 */ /* 0x000ee8000c1e1900 */
[----:B------:R-:W4:Y:S04]  /*0380*/  LDG.E R7, desc[UR8][R2.64+0x8] ;  /* 0x0000080802077981 */ /* 0x000f28000c1e1900 */
[----:B------:R-:W5:Y:S04]  /*0390*/  LDG.E R10, desc[UR8][R2.64+0xc] ;  /* 0x00000c08020a7981 */ /* 0x000f68000c1e1900 */
[----:B------:R-:W5:Y:S04]  /*03a0*/  LDG.E R15, desc[UR8][R2.64+0x10] ;  /* 0x00001008020f7981 */ /* 0x000f68000c1e1900 */
[----:B------:R-:W5:Y:S04]  /*03b0*/  LDG.E R11, desc[UR8][R2.64+0x14] ;  /* 0x00001408020b7981 */ /* 0x000f68000c1e1900 */
[----:B------:R3:W5:Y:S01]  /*03c0*/  LDG.E R0, desc[UR8][R2.64+0x18] ;  /* 0x0000180802007981 */ /* 0x000762000c1e1900 */
[----:B------:R-:W0:Y:S01]  /*03d0*/  S2UR UR5, SR_CgaCtaId ;  /* 0x00000000000579c3 */ /* 0x000e220000008800 */
[----:B------:R-:W-:Y:S01]  /*03e0*/  UMOV UR4, 0x400 ;  /* 0x0000040000047882 */ /* 0x000fe20000000000 */
[----:B------:R-:W-:Y:S01]  /*03f0*/  ISETP.GT.U32.AND P0, PT, R13, 0xb, PT ;  /* 0x0000000b0d00780c */ /* 0x000fe20003f04070 */
[----:B------:R-:W-:-:S02]  /*0400*/  UIADD3 UR6, UPT, UPT, UR4, 0x300, URZ ;  /* 0x0000030004067890 */ /* 0x000fc4000fffe0ff */
[----:B0-----:R-:W-:Y:S02]  /*0410*/  ULEA UR7, UR5, UR4, 0x18 ;  /* 0x0000000405077291 */ /* 0x001fe4000f8ec0ff */
[----:B------:R-:W-:Y:S02]  /*0420*/  UIADD3 UR4, UPT, UPT, UR4, 0x600, URZ ;  /* 0x0000060004047890 */ /* 0x000fe4000fffe0ff */
[----:B------:R-:W-:Y:S02]  /*0430*/  ULEA UR6, UR5, UR6, 0x18 ;  /* 0x0000000605067291 */ /* 0x000fe4000f8ec0ff */
[----:B------:R-:W-:-:S06]  /*0440*/  ULEA UR4, UR5, UR4, 0x18 ;  /* 0x0000000405047291 */ /* 0x000fcc000f8ec0ff */
[C---:B--2---:R-:W-:Y:S02]  /*0450*/  LEA R16, R5.reuse, UR4, 0x2 ;  /* 0x0000000405107c11 */ /* 0x044fe4000f8e10ff */
[C---:B------:R-:W-:Y:S02]  /*0460*/  LEA R20, R5.reuse, UR6, 0x2 ;  /* 0x0000000605147c11 */ /* 0x040fe4000f8e10ff */
[----:B------:R-:W-:Y:S02]  /*0470*/  LEA R19, R5, UR7, 0x2 ;  /* 0x0000000705137c11 */ /* 0x000fe4000f8e10ff */
[C---:B---3--:R-:W-:Y:S01]  /*0480*/  LEA R2, R6.reuse, UR4, 0x2 ;  /* 0x0000000406027c11 */ /* 0x048fe2000f8e10ff */
[----:B------:R-:W0:Y:S01]  /*0490*/  LDS R16, [R16] ;  /* 0x0000000010107984 */ /* 0x000e220000000800 */
[C---:B------:R-:W-:Y:S02]  /*04a0*/  LEA R18, R6.reuse, UR6, 0x2 ;  /* 0x0000000606127c11 */ /* 0x040fe4000f8e10ff */
[----:B------:R-:W-:Y:S01]  /*04b0*/  LEA R17, R6, UR7, 0x2 ;  /* 0x0000000706117c11 */ /* 0x000fe2000f8e10ff */
[----:B------:R-:W1:Y:S01]  /*04c0*/  LDS R20, [R20] ;  /* 0x0000000014147984 */ /* 0x000e620000000800 */
[----:B----4-:R-:W-:-:S02]  /*04d0*/  LEA R3, R7, UR4, 0x2 ;  /* 0x0000000407037c11 */ /* 0x010fc4000f8e10ff */
[C---:B------:R-:W-:Y:S01]  /*04e0*/  LEA R5, R7.reuse, UR6, 0x2 ;  /* 0x0000000607057c11 */ /* 0x040fe2000f8e10ff */
[----:B------:R-:W2:Y:S01]  /*04f0*/  LDS R19, [R19] ;  /* 0x0000000013137984 */ /* 0x000ea20000000800 */
[----:B------:R-:W-:Y:S02]  /*0500*/  LEA R6, R7, UR7, 0x2 ;  /* 0x0000000707067c11 */ /* 0x000fe4000f8e10ff */
[C---:B-----5:R-:W-:Y:S01]  /*0510*/  LEA R7, R10.reuse, UR4, 0x2 ;  /* 0x000000040a077c11 */ /* 0x060fe2000f8e10ff */
[----:B------:R-:W3:Y:S01]  /*0520*/  LDS R2, [R2] ;  /* 0x0000000002027984 */ /* 0x000ee20000000800 */
[C---:B------:R-:W-:Y:S02]  /*0530*/  LEA R8, R10.reuse, UR6, 0x2 ;  /* 0x000000060a087c11 */ /* 0x040fe4000f8e10ff */
[----:B------:R-:W-:Y:S01]  /*0540*/  LEA R9, R10, UR7, 0x2 ;  /* 0x000000070a097c11 */ /* 0x000fe2000f8e10ff */
[----:B------:R-:W4:Y:S01]  /*0550*/  LDS R18, [R18] ;  /* 0x0000000012127984 */ /* 0x000f220000000800 */
[----:B------:R-:W-:-:S02]  /*0560*/  LEA R10, R15, UR4, 0x2 ;  /* 0x000000040f0a7c11 */ /* 0x000fc4000f8e10ff */
[----:B------:R-:W-:Y:S01]  /*0570*/  LEA R12, R15, UR6, 0x2 ;  /* 0x000000060f0c7c11 */ /* 0x000fe2000f8e10ff */
[----:B------:R-:W5:Y:S01]  /*0580*/  LDS R17, [R17] ;  /* 0x0000000011117984 */ /* 0x000f620000000800 */
[----:B------:R-:W-:Y:S02]  /*0590*/  LEA R22, R11, UR4, 0x2 ;  /* 0x000000040b167c11 */ /* 0x000fe4000f8e10ff */
[----:B------:R-:W-:Y:S01]  /*05a0*/  LEA R14, R15, UR7, 0x2 ;  /* 0x000000070f0e7c11 */ /* 0x000fe2000f8e10ff */
[----:B------:R-:W5:Y:S01]  /*05b0*/  LDS R3, [R3] ;  /* 0x0000000003037984 */ /* 0x000f620000000800 */
[C---:B------:R-:W-:Y:S02]  /*05c0*/  LEA R23, R11.reuse, UR6, 0x2 ;  /* 0x000000060b177c11 */ /* 0x040fe4000f8e10ff */
[----:B------:R-:W-:Y:S01]  /*05d0*/  LEA R21, R11, UR7, 0x2 ;  /* 0x000000070b157c11 */ /* 0x000fe2000f8e10ff */
[----:B------:R-:W5:Y:S04]  /*05e0*/  LDS R5, [R5] ;  /* 0x0000000005057984 */ /* 0x000f680000000800 */
[----:B------:R-:W5:Y:S04]  /*05f0*/  LDS R6, [R6] ;  /* 0x0000000006067984 */ /* 0x000f680000000800 */
[----:B------:R-:W5:Y:S04]  /*0600*/  LDS R7, [R7] ;  /* 0x0000000007077984 */ /* 0x000f680000000800 */
[----:B------:R-:W5:Y:S01]  /*0610*/  LDS R8, [R8] ;  /* 0x0000000008087984 */ /* 0x000f620000000800 */
[----:B0-----:R-:W-:-:S03]  /*0620*/  FADD R15, RZ, R16 ;  /* 0x00000010ff0f7221 */ /* 0x001fc60000000000 */
[----:B------:R-:W0:Y:S01]  /*0630*/  LDS R9, [R9] ;  /* 0x0000000009097984 */ /* 0x000e220000000800 */
[----:B-1----:R-:W-:-:S03]  /*0640*/  FADD R13, RZ, R20 ;  /* 0x00000014ff0d7221 */ /* 0x002fc60000000000 */
[----:B------:R-:W1:Y:S01]  /*0650*/  LDS R10, [R10] ;  /* 0x000000000a0a7984 */ /* 0x000e620000000800 */
[----:B--2---:R-:W-:-:S03]  /*0660*/  FADD R24, RZ, R19 ;  /* 0x00000013ff187221 */ /* 0x004fc60000000000 */
[----:B------:R-:W2:Y:S01]  /*0670*/  LDS R12, [R12] ;  /* 0x000000000c0c7984 */ /* 0x000ea20000000800 */
[----:B---3--:R-:W-:Y:S01]  /*0680*/  FADD R28, R15, R2 ;  /* 0x000000020f1c7221 */ /* 0x008fe20000000000 */
[----:B------:R-:W-:Y:S01]  /*0690*/  @!P0 MOV R15, 0x3e4ccccd ;  /* 0x3e4ccccd000f8802 */ /* 0x000fe20000000f00 */
[----:B------:R-:W-:Y:S01]  /*06a0*/  @P0 IMAD.MOV.U32 R15, RZ, RZ, 0x3e2aaaab ;  /* 0x3e2aaaabff0f0424 */ /* 0x000fe200078e00ff */
[----:B------:R3:W2:Y:S01]  /*06b0*/  LDS R11, [R14] ;  /* 0x000000000e0b7984 */ /* 0x0006a20000000800 */
[----:B----4-:R-:W-:-:S03]  /*06c0*/  FADD R26, R13, R18 ;  /* 0x000000120d1a7221 */ /* 0x010fc60000000000 */
[----:B------:R-:W4:Y:S01]  /*06d0*/  LDS R22, [R22] ;  /* 0x0000000016167984 */ /* 0x000f220000000800 */
[----:B-----5:R-:W-:-:S03]  /*06e0*/  FADD R13, R24, R17 ;  /* 0x00000011180d7221 */ /* 0x020fc60000000000 */
[----:B------:R-:W5:Y:S01]  /*06f0*/  LDS R23, [R23] ;  /* 0x0000000017177984 */ /* 0x000f620000000800 */
[----:B------:R-:W-:-:S03]  /*0700*/  FADD R28, R28, R3 ;  /* 0x000000031c1c7221 */ /* 0x000fc60000000000 */
[----:B------:R-:W5:Y:S01]  /*0710*/  LDS R21, [R21] ;  /* 0x0000000015157984 */ /* 0x000f620000000800 */
[----:B------:R-:W-:Y:S01]  /*0720*/  FADD R25, R26, R5 ;  /* 0x000000051a197221 */ /* 0x000fe20000000000 */
[----:B---3--:R-:W-:Y:S01]  /*0730*/  FADD R14, R13, R6 ;  /* 0x000000060d0e7221 */ /* 0x008fe20000000000 */
[----:B------:R-:W-:Y:S02]  /*0740*/  FADD R13, R28, R7 ;  /* 0x000000071c0d7221 */ /* 0x000fe40000000000 */
[----:B------:R-:W-:Y:S01]  /*0750*/  FADD R25, R25, R8 ;  /* 0x0000000819197221 */ /* 0x000fe20000000000 */
[----:B0-----:R-:W-:Y:S01]  /*0760*/  FADD R14, R14, R9 ;  /* 0x000000090e0e7221 */ /* 0x001fe20000000000 */
[----:B-1----:R-:W-:Y:S02]  /*0770*/  FADD R13, R13, R10 ;  /* 0x0000000a0d0d7221 */ /* 0x002fe40000000000 */
[----:B--2---:R-:W-:Y:S01]  /*0780*/  FADD R26, R25, R12 ;  /* 0x0000000c191a7221 */ /* 0x004fe20000000000 */
[----:B------:R-:W-:Y:S01]  /*0790*/  FADD R24, R14, R11 ;  /* 0x0000000b0e187221 */ /* 0x000fe20000000000 */
[----:B----4-:R-:W-:-:S02]  /*07a0*/  @P0 FADD R13, R13, R22 ;  /* 0x000000160d0d0221 */ /* 0x010fc40000000000 */
[----:B-----5:R-:W-:Y:S02]  /*07b0*/  @P0 FADD R26, R26, R23 ;  /* 0x000000171a1a0221 */ /* 0x020fe40000000000 */
[C---:B------:R-:W-:Y:S01]  /*07c0*/  FMUL R13, R15.reuse, R13 ;  /* 0x0000000d0f0d7220 */ /* 0x040fe20000400000 */
[----:B------:R-:W-:Y:S01]  /*07d0*/  @P0 FADD R24, R24, R21 ;  /* 0x0000001518180221 */ /* 0x000fe20000000000 */
[----:B------:R-:W-:Y:S02]  /*07e0*/  FMUL R14, R15, R26 ;  /* 0x0000001a0f0e7220 */ /* 0x000fe40000400000 */
[----:B------:R-:W-:Y:S01]  /*07f0*/  FMUL R25, R17, R13 ;  /* 0x0000000d11197220 */ /* 0x000fe20000400000 */
[----:B------:R-:W-:-:S04]  /*0800*/  FMUL R15, R15, R24 ;  /* 0x000000180f0f7220 */ /* 0x000fc80000400000 */
[C---:B------:R-:W-:Y:S01]  /*0810*/  FFMA R27, R2.reuse, R15, -R25 ;  /* 0x0000000f021b7223 */ /* 0x040fe20000000819 */
[----:B------:R-:W-:-:S03]  /*0820*/  FMUL R25, R2, R14 ;  /* 0x0000000e02197220 */ /* 0x000fc60000400000 */
[----:B------:R-:W-:Y:S01]  /*0830*/  FMUL R26, R20, R27 ;  /* 0x0000001b141a7220 */ /* 0x000fe20000400000 */
[----:B------:R-:W-:Y:S01]  /*0840*/  FFMA R24, R18, R13, -R25 ;  /* 0x0000000d12187223 */ /* 0x000fe20000000819 */
[----:B------:R-:W-:Y:S01]  /*0850*/  @!P0 MOV R20, R23 ;  /* 0x0000001700148202 */ /* 0x000fe20000000f00 */
[----:B------:R-:W-:Y:S02]  /*0860*/  @P0 IMAD.MOV.U32 R20, RZ, RZ, R23 ;  /* 0x000000ffff140224 */ /* 0x000fe400078e0017 */
[-C--:B------:R-:W-:Y:S01]  /*0870*/  FMUL R27, R11, R13.reuse ;  /* 0x0000000d0b1b7220 */ /* 0x080fe20000400000 */
[----:B------:R-:W-:Y:S01]  /*0880*/  FFMA R25, R19, R24, R26 ;  /* 0x0000001813197223 */ /* 0x000fe2000000001a */
[----:B------:R-:W-:Y:S01]  /*0890*/  FMUL R24, R6, R13 ;  /* 0x0000000d06187220 */ /* 0x000fe20000400000 */
[----:B------:R-:W-:Y:S01]  /*08a0*/  @!P0 MOV R19, R22 ;  /* 0x0000001600138202 */ /* 0x000fe20000000f00 */
[----:B------:R-:W-:Y:S02]  /*08b0*/  @P0 IMAD.MOV.U32 R19, RZ, RZ, R22 ;  /* 0x000000ffff130224 */ /* 0x000fe400078e0016 */
[C---:B------:R-:W-:Y:S01]  /*08c0*/  FMUL R22, R3.reuse, R14 ;  /* 0x0000000e03167220 */ /* 0x040fe20000400000 */
[-C--:B------:R-:W-:Y:S01]  /*08d0*/  FFMA R23, R3, R15.reuse, -R24 ;  /* 0x0000000f03177223 */ /* 0x080fe20000000818 */
[----:B------:R-:W-:-:S02]  /*08e0*/  FFMA R27, R10, R15, -R27 ;  /* 0x0000000f0a1b7223 */ /* 0x000fc4000000081b */
[----:B------:R-:W-:Y:S01]  /*08f0*/  FFMA R22, R5, R13, -R22 ;  /* 0x0000000d05167223 */ /* 0x000fe20000000816 */
[C---:B------:R-:W-:Y:S01]  /*0900*/  FMUL R23, R18.reuse, R23 ;  /* 0x0000001712177220 */ /* 0x040fe20000400000 */
[----:B------:R-:W-:Y:S01]  /*0910*/  FMUL R18, R18, R15 ;  /* 0x0000000f12127220 */ /* 0x000fe20000400000 */
[----:B------:R-:W-:-:S03]  /*0920*/  FMUL R28, R8, R27 ;  /* 0x0000001b081c7220 */ /* 0x000fc60000400000 */
[C---:B------:R-:W-:Y:S01]  /*0930*/  FFMA R18, R17.reuse, R14, -R18 ;  /* 0x0000000e11127223 */ /* 0x040fe20000000812 */
[----:B------:R-:W-:Y:S01]  /*0940*/  FFMA R17, R17, R22, R23 ;  /* 0x0000001611117223 */ /* 0x000fe20000000017 */
[----:B------:R-:W-:Y:S01]  /*0950*/  FMUL R22, R9, R13 ;  /* 0x0000000d09167220 */ /* 0x000fe20000400000 */
[C---:B------:R-:W-:Y:S01]  /*0960*/  FMUL R23, R7.reuse, R14 ;  /* 0x0000000e07177220 */ /* 0x040fe20000400000 */
[----:B------:R-:W-:Y:S02]  /*0970*/  FFMA R18, R16, R18, R25 ;  /* 0x0000001210127223 */ /* 0x000fe40000000019 */
[----:B------:R-:W0:Y:S01]  /*0980*/  S2R R16, SR_CgaCtaId ;  /* 0x0000000000107919 */ /* 0x000e220000008800 */
[----:B------:R-:W-:Y:S01]  /*0990*/  FFMA R22, R7, R15, -R22 ;  /* 0x0000000f07167223 */ /* 0x000fe20000000816 */
[C---:B------:R-:W-:Y:S01]  /*09a0*/  FFMA R23, R8.reuse, R13, -R23 ;  /* 0x0000000d08177223 */ /* 0x040fe20000000817 */
[-C--:B------:R-:W-:Y:S01]  /*09b0*/  FMUL R8, R8, R15.reuse ;  /* 0x0000000f08087220 */ /* 0x080fe20000400000 */
[----:B------:R-:W-:Y:S01]  /*09c0*/  FADD R18, RZ, |R18| ;  /* 0x40000012ff127221 */ /* 0x000fe20000000000 */
[C---:B------:R-:W-:Y:S01]  /*09d0*/  FMUL R25, R5.reuse, R22 ;  /* 0x0000001605197220 */ /* 0x040fe20000400000 */
[----:B------:R-:W-:-:S03]  /*09e0*/  FMUL R5, R5, R15 ;  /* 0x0000000f05057220 */ /* 0x000fc60000400000 */
[----:B------:R-:W-:Y:S01]  /*09f0*/  FFMA R22, R6, R23, R25 ;  /* 0x0000001706167223 */ /* 0x000fe20000000019 */
[-C--:B------:R-:W-:Y:S01]  /*0a00*/  FMUL R23, R10, R14.reuse ;  /* 0x0000000e0a177220 */ /* 0x080fe20000400000 */
[-C--:B------:R-:W-:Y:S01]  /*0a10*/  FFMA R24, R6, R14.reuse, -R5 ;  /* 0x0000000e06187223 */ /* 0x080fe20000000805 */
[----:B------:R-:W-:Y:S01]  /*0a20*/  FMUL R5, R13, R21 ;  /* 0x000000150d057220 */ /* 0x000fe20000400000 */
[----:B------:R-:W-:Y:S01]  /*0a30*/  FFMA R25, R9, R14, -R8 ;  /* 0x0000000e09197223 */ /* 0x000fe20000000808 */
[----:B------:R-:W-:Y:S01]  /*0a40*/  FFMA R26, R12, R13, -R23 ;  /* 0x0000000d0c1a7223 */ /* 0x000fe20000000817 */
[----:B------:R-:W-:Y:S01]  /*0a50*/  FFMA R17, R2, R24, R17 ;  /* 0x0000001802117223 */ /* 0x000fe20000000011 */
[----:B------:R-:W-:Y:S01]  /*0a60*/  FFMA R5, R15, R19, -R5 ;  /* 0x000000130f057223 */ /* 0x000fe20000000805 */
[----:B------:R-:W-:Y:S01]  /*0a70*/  FFMA R22, R3, R25, R22 ;  /* 0x0000001903167223 */ /* 0x000fe20000000016 */
[----:B------:R-:W-:Y:S01]  /*0a80*/  FFMA R6, R9, R26, R28 ;  /* 0x0000001a09067223 */ /* 0x000fe2000000001c */
[----:B------:R-:W-:Y:S01]  /*0a90*/  FMUL R26, R14, R19 ;  /* 0x000000130e1a7220 */ /* 0x000fe20000400000 */
[C---:B------:R-:W-:Y:S01]  /*0aa0*/  FMUL R28, R12.reuse, R5 ;  /* 0x000000050c1c7220 */ /* 0x040fe20000400000 */
[----:B------:R-:W-:Y:S01]  /*0ab0*/  MOV R5, 0x400 ;  /* 0x0000040000057802 */ /* 0x000fe20000000f00 */
[----:B------:R-:W-:Y:S01]  /*0ac0*/  FMUL R12, R12, R15 ;  /* 0x0000000f0c0c7220 */ /* 0x000fe20000400000 */
[----:B------:R-:W-:Y:S01]  /*0ad0*/  FFMA R26, R13, R20, -R26 ;  /* 0x000000140d1a7223 */ /* 0x000fe2000000081a */
[----:B------:R-:W-:Y:S01]  /*0ae0*/  FADD R17, R18, |R17| ;  /* 0x4000001112117221 */ /* 0x000fe20000000000 */
[C---:B------:R-:W-:Y:S01]  /*0af0*/  IADD3 R27, PT, PT, R5.reuse, 0x300, RZ ;  /* 0x00000300051b7810 */ /* 0x040fe20007ffe0ff */
[----:B------:R-:W-:-:S02]  /*0b00*/  VIADD R29, R5, 0x600 ;  /* 0x00000600051d7836 */ /* 0x000fc40000000000 */
[C---:B------:R-:W-:Y:S01]  /*0b10*/  FFMA R9, R11.reuse, R26, R28 ;  /* 0x0000001a0b097223 */ /* 0x040fe2000000001c */
[----:B------:R-:W-:Y:S01]  /*0b20*/  FFMA R12, R11, R14, -R12 ;  /* 0x0000000e0b0c7223 */ /* 0x000fe2000000080c */
[----:B------:R-:W-:Y:S01]  /*0b30*/  FMUL R3, R15, R20 ;  /* 0x000000140f037220 */ /* 0x000fe20000400000 */
[----:B------:R-:W-:Y:S01]  /*0b40*/  FADD R17, R17, |R22| ;  /* 0x4000001611117221 */ /* 0x000fe20000000000 */
[C---:B0-----:R-:W-:Y:S01]  /*0b50*/  LEA R23, R16.reuse, R5, 0x18 ;  /* 0x0000000510177211 */ /* 0x041fe200078ec0ff */
[----:B------:R-:W-:Y:S01]  /*0b60*/  FFMA R6, R7, R12, R6 ;  /* 0x0000000c07067223 */ /* 0x000fe20000000006 */
[----:B------:R-:W-:Y:S01]  /*0b70*/  LEA R29, R16, R29, 0x18 ;  /* 0x0000001d101d7211 */ /* 0x000fe200078ec0ff */
[----:B------:R-:W-:Y:S01]  /*0b80*/  FFMA R3, R14, R21, -R3 ;  /* 0x000000150e037223 */ /* 0x000fe20000000803 */
[----:B------:R-:W-:Y:S01]  /*0b90*/  LEA R27, R16, R27, 0x18 ;  /* 0x0000001b101b7211 */ /* 0x000fe200078ec0ff */
[----:B------:R-:W-:Y:S01]  /*0ba0*/  FADD R6, R17, |R6| ;  /* 0x4000000611067221 */ /* 0x000fe20000000000 */
[C---:B------:R-:W-:Y:S01]  /*0bb0*/  LEA R26, R0.reuse, R23, 0x2 ;  /* 0x00000017001a7211 */ /* 0x040fe200078e10ff */
[C---:B------:R-:W-:Y:S01]  /*0bc0*/  IMAD R23, R0.reuse, 0x4, R29 ;  /* 0x0000000400177824 */ /* 0x040fe200078e021d */
[----:B------:R-:W-:Y:S01]  /*0bd0*/  LEA R8, R0, R27, 0x2 ;  /* 0x0000001b00087211 */ /* 0x000fe200078e10ff */
[----:B------:R-:W-:Y:S01]  /*0be0*/  FFMA R3, R10, R3, R9 ;  /* 0x000000030a037223 */ /* 0x000fe20000000009 */
[----:B------:R-:W-:Y:S01]  /*0bf0*/  VIADD R5, R5, 0x900 ;  /* 0x0000090005057836 */ /* 0x000fe20000000000 */
[----:B------:R-:W0:Y:S02]  /*0c00*/  LDS R0, [R26] ;  /* 0x000000001a007984 */ /* 0x000e240000000800 */
[----:B------:R-:W-:-:S02]  /*0c10*/  FADD R3, R6, |R3| ;  /* 0x4000000306037221 */ /* 0x000fc40000000000 */
[----:B------:R-:W1:Y:S01]  /*0c20*/  LDS R23, [R23] ;  /* 0x0000000017177984 */ /* 0x000e620000000800 */
[----:B------:R-:W-:-:S03]  /*0c30*/  LEA R5, R16, R5, 0x18 ;  /* 0x0000000510057211 */ /* 0x000fc600078ec0ff */
[----:B------:R-:W2:Y:S01]  /*0c40*/  LDS R8, [R8] ;  /* 0x0000000008087984 */ /* 0x000ea20000000800 */
[----:B0-----:R-:W-:Y:S01]  /*0c50*/  FMUL R24, R13, R0 ;  /* 0x000000000d187220 */ /* 0x001fe20000400000 */
[----:B-1----:R-:W-:-:S03]  /*0c60*/  FMUL R2, R14, R23 ;  /* 0x000000170e027220 */ /* 0x002fc60000400000 */
[C---:B------:R-:W-:Y:S01]  /*0c70*/  FFMA R23, R15.reuse, R23, -R24 ;  /* 0x000000170f177223 */ /* 0x040fe20000000818 */
[-C--:B--2---:R-:W-:Y:S01]  /*0c80*/  FMUL R15, R15, R8.reuse ;  /* 0x000000080f0f7220 */ /* 0x084fe20000400000 */
[----:B------:R-:W-:Y:S02]  /*0c90*/  FFMA R2, R13, R8, -R2 ;  /* 0x000000080d027223 */ /* 0x000fe40000000802 */
[----:B------:R-:W-:Y:S01]  /*0ca0*/  FMUL R23, R23, R20 ;  /* 0x0000001417177220 */ /* 0x000fe20000400000 */
[----:B------:R-:W-:-:S03]  /*0cb0*/  FFMA R0, R14, R0, -R15 ;  /* 0x000000000e007223 */ /* 0x000fc6000000080f */
[----:B------:R-:W-:-:S04]  /*0cc0*/  FFMA R23, R2, R21, R23 ;  /* 0x0000001502177223 */ /* 0x000fc80000000017 */
[----:B------:R-:W-:-:S04]  /*0cd0*/  FFMA R0, R0, R19, R23 ;  /* 0x0000001300007223 */ /* 0x000fc80000000017 */
[----:B------:R-:W-:-:S07]  /*0ce0*/  FADD R7, R3, |R0| ;  /* 0x4000000003077221 */ /* 0x000fce0000000000 */
.L_x_4:
[----:B------:R-:W0:Y:S02]  /*0cf0*/  LDS R2, [R5] ;  /* 0x0000000005027984 */ /* 0x000e240000000800 */
[----:B0-----:R-:W-:-:S05]  /*0d00*/  FADD R3, R7, R2 ;  /* 0x0000000207037221 */ /* 0x001fca0000000000 */
[----:B------:R-:W0:Y:S02]  /*0d10*/  ATOMS.CAST.SPIN P0, [R5], R2, R3 ;  /* 0x000000020500758d */ /* 0x000e240001800003 */
[----:B0-----:R-:W-:Y:S05]  /*0d20*/  @!P0 BRA `(.L_x_4) ;  /* 0xfffffffc00f08947 */ /* 0x001fea000383ffff */
.L_x_3:
[----:B------:R-:W-:Y:S05]  /*0d30*/  BSYNC.RECONVERGENT B0 ;  /* 0x0000000000007941 */ /* 0x000fea0003800200 */
.L_x_2:
[----:B------:R-:W-:Y:S06]  /*0d40*/  BAR.SYNC.DEFER_BLOCKING 0x0 ;  /* 0x0000000000007b1d */ /* 0x000fec0000010000 */
[----:B------:R-:W-:Y:S05]  /*0d50*/  @!P1 EXIT ;  /* 0x000000000000994d */ /* 0x000fea0003800000 */
[----:B------:R-:W1:Y:S01]  /*0d60*/  S2UR UR5, SR_CgaCtaId ;  /* 0x00000000000579c3 */ /* 0x000e620000008800 */
[----:B------:R-:W-:Y:S01]  /*0d70*/  UMOV UR4, 0x400 ;  /* 0x0000040000047882 */ /* 0x000fe20000000000 */
[----:B0-----:R-:W-:Y:S02]  /*0d80*/  HFMA2 R3, -RZ, RZ, 1.541015625, -0.052093505859375 ;  /* 0x3e2aaaabff037431 */ /* 0x001fe400000001ff */
[----:B------:R-:W-:-:S04]  /*0d90*/  IMAD.MOV.U32 R2, RZ, RZ, 0x40c00000 ;  /* 0x40c00000ff027424 */ /* 0x000fc800078e00ff */
[----:B------:R-:W-:-:S04]  /*0da0*/  FFMA R2, -R2, R3, 1 ;  /* 0x3f80000002027423 */ /* 0x000fc80000000103 */
[----:B------:R-:W-:Y:S01]  /*0db0*/  FFMA R3, R2, R3, 0.16666667163372039795 ;  /* 0x3e2aaaab02037423 */ /* 0x000fe20000000003 */
[----:B-1----:R-:W-:-:S09]  /*0dc0*/  ULEA UR4, UR5, UR4, 0x18 ;  /* 0x0000000405047291 */ /* 0x002fd2000f8ec0ff */
[----:B------:R-:W0:Y:S02]  /*0dd0*/  LDS R0, [UR4+0x900] ;  /* 0x00090004ff007984 */ /* 0x000e240008000800 */
[----:B0-----:R-:W0:Y:S01]  /*0de0*/  FCHK P0, R0, 6 ;  /* 0x40c0000000007902 */ /* 0x001e220000000000 */
[----:B------:R-:W-:-:S04]  /*0df0*/  FFMA R2, R0, R3, RZ ;  /* 0x0000000300027223 */ /* 0x000fc800000000ff */
[----:B------:R-:W-:-:S04]  /*0e00*/  FFMA R5, R2, -6, R0 ;  /* 0xc0c0000002057823 */ /* 0x000fc80000000000 */
[----:B------:R-:W-:Y:S01]  /*0e10*/  FFMA R5, R3, R5, R2 ;  /* 0x0000000503057223 */ /* 0x000fe20000000002 */
[----:B0-----:R-:W-:Y:S06]  /*0e20*/  @!P0 BRA `(.L_x_5) ;  /* 0x00000000000c8947 */ /* 0x001fec0003800000 */
[----:B------:R-:W-:-:S07]  /*0e30*/  MOV R6, 0xe50 ;  /* 0x00000e5000067802 */ /* 0x000fce0000000f00 */
[----:B------:R-:W-:Y:S05]  /*0e40*/  CALL.REL.NOINC `($__internal_1_$__cuda_sm3x_div_rn_noftz_f32_slowpath) ;  /* 0x0000000400c07944 */ /* 0x000fea0003c00000 */
[----:B------:R-:W-:-:S07]  /*0e50*/  MOV R5, R3 ;  /* 0x0000000300057202 */ /* 0x000fce0000000f00 */
.L_x_5:
[----:B------:R-:W0:Y:S01]  /*0e60*/  MUFU.RCP64H R3, 6 ;  /* 0x4018000000037908 */ /* 0x000e220000001800 */
[----:B------:R-:W-:Y:S01]  /*0e70*/  IMAD.MOV.U32 R8, RZ, RZ, 0x0 ;  /* 0x00000000ff087424 */ /* 0x000fe200078e00ff */
[----:B------:R-:W-:Y:S01]  /*0e80*/  MOV R9, 0x40180000 ;  /* 0x4018000000097802 */ /* 0x000fe20000000f00 */
[----:B------:R-:W-:Y:S01]  /*0e90*/  IMAD.MOV.U32 R2, RZ, RZ, 0x1 ;  /* 0x00000001ff027424 */ /* 0x000fe200078e00ff */
[----:B------:R-:W1:Y:S05]  /*0ea0*/  LDC.64 R14, c[0x0][0x3c0] ;  /* 0x0000f000ff0e7b82 */ /* 0x000e6a0000000a00 */
[----:B0-----:R-:W-:-:S08]  /*0eb0*/  DFMA R6, R2, -R8, 1 ;  /* 0x3ff000000206742b */ /* 0x001fd00000000808 */
[----:B------:R-:W-:-:S08]  /*0ec0*/  DFMA R6, R6, R6, R6 ;  /* 0x000000060606722b */ /* 0x000fd00000000006 */
[----:B------:R-:W-:Y:S02]  /*0ed0*/  DFMA R2, R2, R6, R2 ;  /* 0x000000060202722b */ /* 0x000fe40000000002 */
[----:B------:R-:W0:Y:S06]  /*0ee0*/  F2F.F64.F32 R6, R0 ;  /* 0x0000000000067310 */ /* 0x000e2c0000201800 */
[----:B------:R-:W-:-:S08]  /*0ef0*/  DFMA R8, R2, -R8, 1 ;  /* 0x3ff000000208742b */ /* 0x000fd00000000808 */
[----:B------:R-:W-:Y:S01]  /*0f00*/  DFMA R2, R2, R8, R2 ;  /* 0x000000080202722b */ /* 0x000fe20000000002 */
[----:B0-----:R-:W-:Y:S01]  /*0f10*/  FSETP.GEU.AND P1, PT, |R7|, 6.5827683646048100446e-37, PT ;  /* 0x036000000700780b */ /* 0x001fe20003f2e200 */
[----:B-1----:R-:W-:-:S05]  /*0f20*/  IMAD.WIDE.U32 R8, R4, 0x4, R14 ;  /* 0x0000000404087825 */ /* 0x002fca00078e000e */
[----:B------:R0:W-:Y:S01]  /*0f30*/  STG.E desc[UR8][R8.64], R5 ;  /* 0x0000000508007986 */ /* 0x0001e2000c101908 */
[----:B------:R-:W-:-:S08]  /*0f40*/  DMUL R10, R6, R2 ;  /* 0x00000002060a7228 */ /* 0x000fd00000000000 */
[----:B------:R-:W-:-:S08]  /*0f50*/  DFMA R12, R10, -6, R6 ;  /* 0xc01800000a0c782b */ /* 0x000fd00000000006 */
[----:B------:R-:W-:-:S10]  /*0f60*/  DFMA R2, R2, R12, R10 ;  /* 0x0000000c0202722b */ /* 0x000fd4000000000a */
[----:B------:R-:W-:-:S05]  /*0f70*/  FFMA R10, RZ, 2.375, R3 ;  /* 0x40180000ff0a7823 */ /* 0x000fca0000000003 */
[----:B------:R-:W-:-:S13]  /*0f80*/  FSETP.GT.AND P0, PT, |R10|, 1.469367938527859385e-39, PT ;  /* 0x001000000a00780b */ /* 0x000fda0003f04200 */
[----:B0-----:R-:W-:Y:S05]  /*0f90*/  @P0 BRA P1, `(.L_x_6) ;  /* 0x0000000000100947 */ /* 0x001fea0000800000 */
[----:B------:R-:W-:-:S07]  /*0fa0*/  MOV R0, 0xfc0 ;  /* 0x00000fc000007802 */ /* 0x000fce0000000f00 */
[----:B------:R-:W-:Y:S05]  /*0fb0*/  CALL.REL.NOINC `($__internal_0_$__cuda_sm20_div_rn_f64_full) ;  /* 0x0000000000307944 */ /* 0x000fea0003c00000 */
[----:B------:R-:W-:Y:S01]  /*0fc0*/  MOV R2, R12 ;  /* 0x0000000c00027202 */ /* 0x000fe20000000f00 */
[----:B------:R-:W-:-:S07]  /*0fd0*/  IMAD.MOV.U32 R3, RZ, RZ, R13 ;  /* 0x000000ffff037224 */ /* 0x000fce00078e000d */
.L_x_6:
[----:B------:R-:W-:Y:S01]  /*0fe0*/  UMOV UR4, 0x40000000 ;  /* 0x4000000000047882 */ /* 0x000fe20000000000 */
[----:B------:R-:W-:Y:S02]  /*0ff0*/  UMOV UR5, 0x40073333 ;  /* 0x4007333300057882 */ /* 0x000fe40000000000 */
[----:B------:R-:W-:-:S14]  /*1000*/  DSETP.GT.AND P0, PT, R2, UR4, PT ;  /* 0x0000000402007e2a */ /* 0x000fdc000bf04000 */
[----:B------:R-:W-:Y:S05]  /*1010*/  @!P0 EXIT ;  /* 0x000000000000894d */ /* 0x000fea0003800000 */
[----:B------:R-:W0:Y:S01]  /*1020*/  LDCU.64 UR4, c[0x0][0x3c8] ;  /* 0x00007900ff0477ac */ /* 0x000e220008000a00 */
[----:B------:R-:W-:Y:S02]  /*1030*/  MOV R2, 0x1 ;  /* 0x0000000100027802 */ /* 0x000fe40000000f00 */
[----:B0-----:R-:W-:-:S05]  /*1040*/  IADD3 R4, P0, PT, R4, UR4, RZ ;  /* 0x0000000404047c10 */ /* 0x001fca000ff1e0ff */
[----:B------:R-:W-:-:S05]  /*1050*/  IMAD.X R5, RZ, RZ, UR5, P0 ;  /* 0x00000005ff057e24 */ /* 0x000fca00080e06ff */
[----:B------:R-:W-:Y:S01]  /*1060*/  STG.E.U8 desc[UR8][R4.64], R2 ;  /* 0x0000000204007986 */ /* 0x000fe2000c101108 */
[----:B------:R-:W-:Y:S05]  /*1070*/  EXIT ;  /* 0x000000000000794d */ /* 0x000fea0003800000 */
        .weak           $__internal_0_$__cuda_sm20_div_rn_f64_full
        .type           $__internal_0_$__cuda_sm20_div_rn_f64_full,@function
        .size           $__internal_0_$__cuda_sm20_div_rn_f64_full,($__internal_1_$__cuda_sm3x_div_rn_noftz_f32_slowpath - $__internal_0_$__cuda_sm20_div_rn_f64_full)
$__internal_0_$__cuda_sm20_div_rn_f64_full:
[----:B------:R-:W-:Y:S02]  /*1080*/  IMAD.MOV.U32 R3, RZ, RZ, 0x3ff80000 ;  /* 0x3ff80000ff037424 */ /* 0x000fe400078e00ff */
[----:B------:R-:W-:Y:S01]  /*1090*/  HFMA2 R8, -RZ, RZ, 0, 5.9604644775390625e-08 ;  /* 0x00000001ff087431 */ /* 0x000fe200000001ff */
[----:B------:R-:W-:Y:S01]  /*10a0*/  MOV R2, 0x0 ;  /* 0x0000000000027802 */ /* 0x000fe20000000f00 */
[----:B------:R-:W-:Y:S01]  /*10b0*/  IMAD.MOV.U32 R13, RZ, RZ, 0x1ca00000 ;  /* 0x1ca00000ff0d7424 */ /* 0x000fe200078e00ff */
[----:B------:R-:W0:Y:S01]  /*10c0*/  MUFU.RCP64H R9, R3 ;  /* 0x0000000300097308 */ /* 0x000e220000001800 */
[C---:B------:R-:W-:Y:S01]  /*10d0*/  FSETP.GEU.AND P1, PT, |R7|.reuse, 1.469367938527859385e-39, PT ;  /* 0x001000000700780b */ /* 0x040fe20003f2e200 */
[----:B------:R-:W-:Y:S01]  /*10e0*/  IMAD.MOV.U32 R19, RZ, RZ, 0x40100000 ;  /* 0x40100000ff137424 */ /* 0x000fe200078e00ff */
[----:B------:R-:W-:-:S03]  /*10f0*/  LOP3.LUT R5, R7, 0x7ff00000, RZ, 0xc0, !PT ;  /* 0x7ff0000007057812 */ /* 0x000fc600078ec0ff */
[----:B------:R-:W-:Y:S01]  /*1100*/  VIADD R20, R19, 0xffffffff ;  /* 0xffffffff13147836 */ /* 0x000fe20000000000 */
[----:B------:R-:W-:Y:S02]  /*1110*/  ISETP.GE.U32.AND P0, PT, R5, 0x40100000, PT ;  /* 0x401000000500780c */ /* 0x000fe40003f06070 */
[----:B------:R-:W-:Y:S02]  /*1120*/  MOV R18, R5 ;  /* 0x0000000500127202 */ /* 0x000fe40000000f00 */
[----:B------:R-:W-:Y:S01]  /*1130*/  SEL R13, R13, 0x63400000, !P0 ;  /* 0x634000000d0d7807 */ /* 0x000fe20004000000 */
[----:B0-----:R-:W-:-:S08]  /*1140*/  DFMA R10, R8, -R2, 1 ;  /* 0x3ff00000080a742b */ /* 0x001fd00000000802 */
[----:B------:R-:W-:-:S08]  /*1150*/  DFMA R10, R10, R10, R10 ;  /* 0x0000000a0a0a722b */ /* 0x000fd0000000000a */
[----:B------:R-:W-:Y:S01]  /*1160*/  DFMA R14, R8, R10, R8 ;  /* 0x0000000a080e722b */ /* 0x000fe20000000008 */
[C-C-:B------:R-:W-:Y:S02]  /*1170*/  @!P1 LOP3.LUT R10, R13.reuse, 0x80000000, R7.reuse, 0xf8, !PT ;  /* 0x800000000d0a9812 */ /* 0x140fe400078ef807 */
[----:B------:R-:W-:Y:S02]  /*1180*/  LOP3.LUT R9, R13, 0x800fffff, R7, 0xf8, !PT ;  /* 0x800fffff0d097812 */ /* 0x000fe400078ef807 */
[----:B------:R-:W-:Y:S01]  /*1190*/  @!P1 LOP3.LUT R11, R10, 0x100000, RZ, 0xfc, !PT ;  /* 0x001000000a0b9812 */ /* 0x000fe200078efcff */
[----:B------:R-:W-:Y:S01]  /*11a0*/  @!P1 IMAD.MOV.U32 R10, RZ, RZ, RZ ;  /* 0x000000ffff0a9224 */ /* 0x000fe200078e00ff */
[----:B------:R-:W-:Y:S01]  /*11b0*/  MOV R8, R6 ;  /* 0x0000000600087202 */ /* 0x000fe20000000f00 */
[----:B------:R-:W-:-:S05]  /*11c0*/  DFMA R16, R14, -R2, 1 ;  /* 0x3ff000000e10742b */ /* 0x000fca0000000802 */
[----:B------:R-:W-:-:S03]  /*11d0*/  @!P1 DFMA R8, R8, 2, -R10 ;  /* 0x400000000808982b */ /* 0x000fc6000000080a */
[----:B------:R-:W-:-:S07]  /*11e0*/  DFMA R16, R14, R16, R14 ;  /* 0x000000100e10722b */ /* 0x000fce000000000e */
[----:B------:R-:W-:Y:S01]  /*11f0*/  @!P1 LOP3.LUT R18, R9, 0x7ff00000, RZ, 0xc0, !PT ;  /* 0x7ff0000009129812 */ /* 0x000fe200078ec0ff */
[----:B------:R-:W-:-:S03]  /*1200*/  DMUL R10, R16, R8 ;  /* 0x00000008100a7228 */ /* 0x000fc60000000000 */
[----:B------:R-:W-:-:S04]  /*1210*/  IADD3 R12, PT, PT, R18, -0x1, RZ ;  /* 0xffffffff120c7810 */ /* 0x000fc80007ffe0ff */
[----:B------:R-:W-:Y:S01]  /*1220*/  ISETP.GT.U32.AND P0, PT, R12, 0x7feffffe, PT ;  /* 0x7feffffe0c00780c */ /* 0x000fe20003f04070 */
[----:B------:R-:W-:-:S03]  /*1230*/  DFMA R14, R10, -R2, R8 ;  /* 0x800000020a0e722b */ /* 0x000fc60000000008 */
[----:B------:R-:W-:-:S05]  /*1240*/  ISETP.GT.U32.OR P0, PT, R20, 0x7feffffe, P0 ;  /* 0x7feffffe1400780c */ /* 0x000fca0000704470 */
[----:B------:R-:W-:-:S08]  /*1250*/  DFMA R10, R16, R14, R10 ;  /* 0x0000000e100a722b */ /* 0x000fd0000000000a */
[----:B------:R-:W-:Y:S05]  /*1260*/  @P0 BRA `(.L_x_7) ;  /* 0x0000000000680947 */ /* 0x000fea0003800000 */
[----:B------:R-:W-:-:S04]  /*1270*/  MOV R6, 0x40100000 ;  /* 0x4010000000067802 */ /* 0x000fc80000000f00 */
[----:B------:R-:W-:-:S04]  /*1280*/  VIADDMNMX R5, R5, -R6, 0xb9600000, !PT ;  /* 0xb960000005057446 */ /* 0x000fc80007800906 */
[----:B------:R-:W-:-:S04]  /*1290*/  VIMNMX R6, PT, PT, R5, 0x46a00000, PT ;  /* 0x46a0000005067848 */ /* 0x000fc80003fe0100 */
[----:B------:R-:W-:Y:S02]  /*12a0*/  IADD3 R5, PT, PT, -R13, R6, RZ ;  /* 0x000000060d057210 */ /* 0x000fe40007ffe1ff */
[----:B------:R-:W-:-:S03]  /*12b0*/  MOV R6, RZ ;  /* 0x000000ff00067202 */ /* 0x000fc60000000f00 */
[----:B------:R-:W-:-:S06]  /*12c0*/  VIADD R7, R5, 0x7fe00000 ;  /* 0x7fe0000005077836 */ /* 0x000fcc0000000000 */
[----:B------:R-:W-:-:S10]  /*12d0*/  DMUL R12, R10, R6 ;  /* 0x000000060a0c7228 */ /* 0x000fd40000000000 */
[----:B------:R-:W-:-:S13]  /*12e0*/  FSETP.GTU.AND P0, PT, |R13|, 1.469367938527859385e-39, PT ;  /* 0x001000000d00780b */ /* 0x000fda0003f0c200 */
[----:B------:R-:W-:Y:S05]  /*12f0*/  @P0 BRA `(.L_x_8) ;  /* 0x0000000000880947 */ /* 0x000fea0003800000 */
[----:B------:R-:W-:Y:S01]  /*1300*/  DFMA R2, R10, -R2, R8 ;  /* 0x800000020a02722b */ /* 0x000fe20000000008 */
[----:B------:R-:W-:-:S09]  /*1310*/  MOV R6, RZ ;  /* 0x000000ff00067202 */ /* 0x000fd20000000f00 */
[C---:B------:R-:W-:Y:S02]  /*1320*/  FSETP.NEU.AND P0, PT, R3.reuse, RZ, PT ;  /* 0x000000ff0300720b */ /* 0x040fe40003f0d000 */
[----:B------:R-:W-:-:S04]  /*1330*/  LOP3.LUT R2, R3, 0x40180000, RZ, 0x3c, !PT ;  /* 0x4018000003027812 */ /* 0x000fc800078e3cff */
[----:B------:R-:W-:-:S04]  /*1340*/  LOP3.LUT R9, R2, 0x80000000, RZ, 0xc0, !PT ;  /* 0x8000000002097812 */ /* 0x000fc800078ec0ff */
[----:B------:R-:W-:-:S03]  /*1350*/  LOP3.LUT R7, R9, R7, RZ, 0xfc, !PT ;  /* 0x0000000709077212 */ /* 0x000fc600078efcff */
[----:B------:R-:W-:Y:S05]  /*1360*/  @!P0 BRA `(.L_x_8) ;  /* 0x00000000006c8947 */ /* 0x000fea0003800000 */
[----:B------:R-:W-:Y:S01]  /*1370*/  IMAD.MOV R3, RZ, RZ, -R5 ;  /* 0x000000ffff037224 */ /* 0x000fe200078e0a05 */
[----:B------:R-:W-:Y:S01]  /*1380*/  MOV R2, RZ ;  /* 0x000000ff00027202 */ /* 0x000fe20000000f00 */
[----:B------:R-:W-:Y:S01]  /*1390*/  DMUL.RP R6, R10, R6 ;  /* 0x000000060a067228 */ /* 0x000fe20000008000 */
[----:B------:R-:W-:-:S04]  /*13a0*/  IADD3 R5, PT, PT, -R5, -0x43300000, RZ ;  /* 0xbcd0000005057810 */ /* 0x000fc80007ffe1ff */
[----:B------:R-:W-:-:S05]  /*13b0*/  DFMA R2, R12, -R2, R10 ;  /* 0x800000020c02722b */ /* 0x000fca000000000a */
[----:B------:R-:W-:-:S05]  /*13c0*/  LOP3.LUT R9, R7, R9, RZ, 0x3c, !PT ;  /* 0x0000000907097212 */ /* 0x000fca00078e3cff */
[----:B------:R-:W-:-:S04]  /*13d0*/  FSETP.NEU.AND P0, PT, |R3|, R5, PT ;  /* 0x000000050300720b */ /* 0x000fc80003f0d200 */
[----:B------:R-:W-:Y:S02]  /*13e0*/  FSEL R12, R6, R12, !P0 ;  /* 0x0000000c060c7208 */ /* 0x000fe40004000000 */
[----:B------:R-:W-:Y:S01]  /*13f0*/  FSEL R13, R9, R13, !P0 ;  /* 0x0000000d090d7208 */ /* 0x000fe20004000000 */
[----:B------:R-:W-:Y:S06]  /*1400*/  BRA `(.L_x_8) ;  /* 0x0000000000447947 */ /* 0x000fec0003800000 */
.L_x_7:
[----:B------:R-:W-:-:S14]  /*1410*/  DSETP.NAN.AND P0, PT, R6, R6, PT ;  /* 0x000000060600722a */ /* 0x000fdc0003f08000 */
[----:B------:R-:W-:Y:S05]  /*1420*/  @P0 BRA `(.L_x_9) ;  /* 0x0000000000340947 */ /* 0x000fea0003800000 */
[----:B------:R-:W-:Y:S01]  /*1430*/  ISETP.NE.AND P0, PT, R18, R19, PT ;  /* 0x000000131200720c */ /* 0x000fe20003f05270 */
[----:B------:R-:W-:Y:S01]  /*1440*/  IMAD.MOV.U32 R13, RZ, RZ, -0x80000 ;  /* 0xfff80000ff0d7424 */ /* 0x000fe200078e00ff */
[----:B------:R-:W-:-:S11]  /*1450*/  MOV R12, 0x0 ;  /* 0x00000000000c7802 */ /* 0x000fd60000000f00 */
[----:B------:R-:W-:Y:S05]  /*1460*/  @!P0 BRA `(.L_x_8) ;  /* 0x00000000002c8947 */ /* 0x000fea0003800000 */
[----:B------:R-:W-:Y:S02]  /*1470*/  ISETP.NE.AND P0, PT, R18, 0x7ff00000, PT ;  /* 0x7ff000001200780c */ /* 0x000fe40003f05270 */
[----:B------:R-:W-:Y:S02]  /*1480*/  LOP3.LUT R6, R7, 0x40180000, RZ, 0x3c, !PT ;  /* 0x4018000007067812 */ /* 0x000fe400078e3cff */
[----:B------:R-:W-:Y:S02]  /*1490*/  ISETP.EQ.OR P0, PT, R19, RZ, !P0 ;  /* 0x000000ff1300720c */ /* 0x000fe40004702670 */
[----:B------:R-:W-:-:S11]  /*14a0*/  LOP3.LUT R13, R6, 0x80000000, RZ, 0xc0, !PT ;  /* 0x80000000060d7812 */ /* 0x000fd600078ec0ff */
[----:B------:R-:W-:Y:S02]  /*14b0*/  @P0 LOP3.LUT R2, R13, 0x7ff00000, RZ, 0xfc, !PT ;  /* 0x7ff000000d020812 */ /* 0x000fe400078efcff */
[----:B------:R-:W-:Y:S02]  /*14c0*/  @!P0 MOV R12, RZ ;  /* 0x000000ff000c8202 */ /* 0x000fe40000000f00 */
[----:B------:R-:W-:Y:S01]  /*14d0*/  @P0 MOV R12, RZ ;  /* 0x000000ff000c0202 */ /* 0x000fe20000000f00 */
[----:B------:R-:W-:Y:S01]  /*14e0*/  @P0 IMAD.MOV.U32 R13, RZ, RZ, R2 ;  /* 0x000000ffff0d0224 */ /* 0x000fe200078e0002 */
[----:B------:R-:W-:Y:S06]  /*14f0*/  BRA `(.L_x_8) ;  /* 0x0000000000087947 */ /* 0x000fec0003800000 */
.L_x_9:
[----:B------:R-:W-:Y:S02]  /*1500*/  LOP3.LUT R13, R7, 0x80000, RZ, 0xfc, !PT ;  /* 0x00080000070d7812 */ /* 0x000fe400078efcff */
[----:B------:R-:W-:-:S07]  /*1510*/  MOV R12, R6 ;  /* 0x00000006000c7202 */ /* 0x000fce0000000f00 */
.L_x_8:
[----:B------:R-:W-:Y:S01]  /*1520*/  MOV R2, R0 ;  /* 0x0000000000027202 */ /* 0x000fe20000000f00 */
[----:B------:R-:W-:-:S04]  /*1530*/  IMAD.MOV.U32 R3, RZ, RZ, 0x0 ;  /* 0x00000000ff037424 */ /* 0x000fc800078e00ff */
[----:B------:R-:W-:Y:S05]  /*1540*/  RET.REL.NODEC R2 `(_Z7volumesiPiPfS0_S0_S0_S0_S0_S0_Pc) ;  /* 0xffffffe802ac7950 */ /* 0x000fea0003c3ffff */
        .weak           $__internal_1_$__cuda_sm3x_div_rn_noftz_f32_slowpath
        .type           $__internal_1_$__cuda_sm3x_div_rn_noftz_f32_slowpath,@function
        .size           $__internal_1_$__cuda_sm3x_div_rn_noftz_f32_slowpath,(.L_x_20 - $__internal_1_$__cuda_sm3x_div_rn_noftz_f32_slowpath)
$__internal_1_$__cuda_sm3x_div_rn_noftz_f32_slowpath:
[----:B------:R-:W-:Y:S02]  /*1550*/  SHF.R.U32.HI R2, RZ, 0x17, R0 ;  /* 0x00000017ff027819 */ /* 0x000fe40000011600 */
[----:B------:R-:W-:Y:S02]  /*1560*/  MOV R3, R0 ;  /* 0x0000000000037202 */ /* 0x000fe40000000f00 */
[----:B------:R-:W-:-:S04]  /*1570*/  LOP3.LUT R2, R2, 0xff, RZ, 0xc0, !PT ;  /* 0x000000ff02027812 */ /* 0x000fc800078ec0ff */
[----:B------:R-:W-:-:S04]  /*1580*/  IADD3 R7, PT, PT, R2, -0x1, RZ ;  /* 0xffffffff02077810 */ /* 0x000fc80007ffe0ff */
[----:B------:R-:W-:-:S13]  /*1590*/  ISETP.GT.U32.OR P0, PT, R7, 0xfd, !PT ;  /* 0x000000fd0700780c */ /* 0x000fda0007f04470 */
[----:B------:R-:W-:Y:S01]  /*15a0*/  @!P0 IMAD.MOV.U32 R5, RZ, RZ, RZ ;  /* 0x000000ffff058224 */ /* 0x000fe200078e00ff */
[----:B------:R-:W-:Y:S06]  /*15b0*/  @!P0 BRA `(.L_x_10) ;  /* 0x00000000003c8947 */ /* 0x000fec0003800000 */
[----:B------:R-:W-:-:S13]  /*15c0*/  FSETP.GTU.FTZ.AND P0, PT, |R0|, +INF , PT ;  /* 0x7f8000000000780b */ /* 0x000fda0003f1c200 */
[----:B------:R-:W-:Y:S05]  /*15d0*/  @P0 BRA `(.L_x_11) ;  /* 0x0000000400280947 */ /* 0x000fea0003800000 */
[----:B------:R-:W-:-:S05]  /*15e0*/  HFMA2 R8, -RZ, RZ, 2.375, 0 ;  /* 0x40c00000ff087431 */ /* 0x000fca00000001ff */
[----:B------:R-:W-:-:S13]  /*15f0*/  LOP3.LUT P0, RZ, R8, 0x7fffffff, R3, 0xc8, !PT ;  /* 0x7fffffff08ff7812 */ /* 0x000fda000780c803 */
[----:B------:R-:W-:Y:S05]  /*1600*/  @!P0 BRA `(.L_x_12) ;  /* 0x0000000400148947 */ /* 0x000fea0003800000 */
[----:B------:R-:W-:-:S13]  /*1610*/  LOP3.LUT P0, RZ, R3, 0x7fffffff, RZ, 0xc0, !PT ;  /* 0x7fffffff03ff7812 */ /* 0x000fda000780c0ff */
[----:B------:R-:W-:Y:S05]  /*1620*/  @!P0 BRA `(.L_x_13) ;  /* 0x0000000400048947 */ /* 0x000fea0003800000 */
[----:B------:R-:W-:Y:S02]  /*1630*/  FSETP.NEU.FTZ.AND P0, PT, |R0|, +INF , PT ;  /* 0x7f8000000000780b */ /* 0x000fe40003f1d200 */
[----:B------:R-:W-:-:S04]  /*1640*/  LOP3.LUT P1, RZ, R8, 0x7fffffff, RZ, 0xc0, !PT ;  /* 0x7fffffff08ff7812 */ /* 0x000fc8000782c0ff */
[----:B------:R-:W-:-:S13]  /*1650*/  PLOP3.LUT P0, PT, P0, P1, PT, 0x2f, 0xf2 ;  /* 0x0000000000f2781c */ /* 0x000fda0000702577 */
[----:B------:R-:W-:Y:S05]  /*1660*/  @P0 BRA `(.L_x_14) ;  /* 0x0000000000e80947 */ /* 0x000fea0003800000 */
[----:B------:R-:W-:-:S13]  /*1670*/  ISETP.GE.AND P0, PT, R7, RZ, PT ;  /* 0x000000ff0700720c */ /* 0x000fda0003f06270 */
[----:B------:R-:W-:Y:S01]  /*1680*/  @P0 MOV R5, RZ ;  /* 0x000000ff00050202 */ /* 0x000fe20000000f00 */
[----:B------:R-:W-:Y:S01]  /*1690*/  @!P0 FFMA R3, R0, 1.84467440737095516160e+19, RZ ;  /* 0x5f80000000038823 */ /* 0x000fe200000000ff */
[----:B------:R-:W-:-:S07]  /*16a0*/  @!P0 IMAD.MOV.U32 R5, RZ, RZ, -0x40 ;  /* 0xffffffc0ff058424 */ /* 0x000fce00078e00ff */
.L_x_10:
[----:B------:R-:W-:Y:S01]  /*16b0*/  UMOV UR4, 0x40c00000 ;  /* 0x40c0000000047882 */ /* 0x000fe20000000000 */
[----:B------:R-:W-:Y:S01]  /*16c0*/  IADD3 R8, PT, PT, R2, -0x7f, RZ ;  /* 0xffffff8102087810 */ /* 0x000fe20007ffe0ff */
[----:B------:R-:W-:-:S03]  /*16d0*/  UIADD3 UR4, UPT, UPT, UR4, -0x1000000, URZ ;  /* 0xff00000004047890 */ /* 0x000fc6000fffe0ff */
[----:B------:R-:W-:Y:S01]  /*16e0*/  IADD3 R5, PT, PT, R5, -0x2, R8 ;  /* 0xfffffffe05057810 */ /* 0x000fe20007ffe008 */
[----:B------:R-:W-:Y:S02]  /*16f0*/  IMAD R2, R8, -0x800000, R3 ;  /* 0xff80000008027824 */ /* 0x000fe400078e0203 */
[----:B------:R-:W-:-:S03]  /*1700*/  FADD.FTZ R9, -RZ, -UR4 ;  /* 0x80000004ff097e21 */ /* 0x000fc60008010100 */
[----:B------:R-:W0:Y:S02]  /*1710*/  MUFU.RCP R7, UR4 ;  /* 0x0000000400077d08 */ /* 0x000e240008001000 */
[----:B0-----:R-:W-:-:S04]  /*1720*/  FFMA R10, R7, R9, 1 ;  /* 0x3f800000070a7423 */ /* 0x001fc80000000009 */
[----:B------:R-:W-:-:S04]  /*1730*/  FFMA R7, R7, R10, R7 ;  /* 0x0000000a07077223 */ /* 0x000fc80000000007 */
[----:B------:R-:W-:-:S04]  /*1740*/  FFMA R10, R2, R7, RZ ;  /* 0x00000007020a7223 */ /* 0x000fc800000000ff */
[----:B------:R-:W-:-:S04]  /*1750*/  FFMA R3, R9, R10, R2 ;  /* 0x0000000a09037223 */ /* 0x000fc80000000002 */
[----:B------:R-:W-:-:S04]  /*1760*/  FFMA R10, R7, R3, R10 ;  /* 0x00000003070a7223 */ /* 0x000fc8000000000a */
[----:B------:R-:W-:-:S04]  /*1770*/  FFMA R9, R9, R10, R2 ;  /* 0x0000000a09097223 */ /* 0x000fc80000000002 */
[----:B------:R-:W-:-:S05]  /*1780*/  FFMA R3, R7, R9, R10 ;  /* 0x0000000907037223 */ /* 0x000fca000000000a */
[----:B------:R-:W-:-:S04]  /*1790*/  SHF.R.U32.HI R2, RZ, 0x17, R3 ;  /* 0x00000017ff027819 */ /* 0x000fc80000011603 */
[----:B------:R-:W-:-:S04]  /*17a0*/  LOP3.LUT R2, R2, 0xff, RZ, 0xc0, !PT ;  /* 0x000000ff02027812 */ /* 0x000fc800078ec0ff */
[----:B------:R-:W-:-:S05]  /*17b0*/  IADD3 R11, PT, PT, R2, R5, RZ ;  /* 0x00000005020b7210 */ /* 0x000fca0007ffe0ff */
[----:B------:R-:W-:-:S05]  /*17c0*/  VIADD R2, R11, 0xffffffff ;  /* 0xffffffff0b027836 */ /* 0x000fca0000000000 */
[----:B------:R-:W-:-:S13]  /*17d0*/  ISETP.GE.U32.AND P0, PT, R2, 0xfe, PT ;  /* 0x000000fe0200780c */ /* 0x000fda0003f06070 */
[----:B------:R-:W-:Y:S05]  /*17e0*/  @!P0 BRA `(.L_x_15) ;  /* 0x0000000000808947 */ /* 0x000fea0003800000 */
[----:B------:R-:W-:-:S13]  /*17f0*/  ISETP.GT.AND P0, PT, R11, 0xfe, PT ;  /* 0x000000fe0b00780c */ /* 0x000fda0003f04270 */
[----:B------:R-:W-:Y:S05]  /*1800*/  @P0 BRA `(.L_x_16) ;  /* 0x00000000006c0947 */ /* 0x000fea0003800000 */
[----:B------:R-:W-:-:S13]  /*1810*/  ISETP.GE.AND P0, PT, R11, 0x1, PT ;  /* 0x000000010b00780c */ /* 0x000fda0003f06270 */
[----:B------:R-:W-:Y:S05]  /*1820*/  @P0 BRA `(.L_x_17) ;  /* 0x0000000000980947 */ /* 0x000fea0003800000 */
[----:B------:R-:W-:Y:S02]  /*1830*/  ISETP.GE.AND P0, PT, R11, -0x18, PT ;  /* 0xffffffe80b00780c */ /* 0x000fe40003f06270 */
[----:B------:R-:W-:-:S11]  /*1840*/  LOP3.LUT R3, R3, 0x80000000, RZ, 0xc0, !PT ;  /* 0x8000000003037812 */ /* 0x000fd600078ec0ff */
[----:B------:R-:W-:Y:S05]  /*1850*/  @!P0 BRA `(.L_x_17) ;  /* 0x00000000008c8947 */ /* 0x000fea0003800000 */
[-CC-:B------:R-:W-:Y:S01]  /*1860*/  FFMA.RZ R2, R7, R9.reuse, R10.reuse ;  /* 0x0000000907027223 */ /* 0x180fe2000000c00a */
[C---:B------:R-:W-:Y:S02]  /*1870*/  IADD3 R8, PT, PT, R11.reuse, 0x20, RZ ;  /* 0x000000200b087810 */ /* 0x040fe40007ffe0ff */
[----:B------:R-:W-:Y:S02]  /*1880*/  ISETP.NE.AND P2, PT, R11, RZ, PT ;  /* 0x000000ff0b00720c */ /* 0x000fe40003f45270 */
[----:B------:R-:W-:Y:S01]  /*1890*/  LOP3.LUT R5, R2, 0x7fffff, RZ, 0xc0, !PT ;  /* 0x007fffff02057812 */ /* 0x000fe200078ec0ff */
[CCC-:B------:R-:W-:Y:S01]  /*18a0*/  FFMA.RP R2, R7.reuse, R9.reuse, R10.reuse ;  /* 0x0000000907027223 */ /* 0x1c0fe2000000800a */
[----:B------:R-:W-:Y:S01]  /*18b0*/  FFMA.RM R7, R7, R9, R10 ;  /* 0x0000000907077223 */ /* 0x000fe2000000400a */
[----:B------:R-:W-:Y:S02]  /*18c0*/  ISETP.NE.AND P1, PT, R11, RZ, PT ;  /* 0x000000ff0b00720c */ /* 0x000fe40003f25270 */
[----:B------:R-:W-:-:S02]  /*18d0*/  LOP3.LUT R5, R5, 0x800000, RZ, 0xfc, !PT ;  /* 0x0080000005057812 */ /* 0x000fc400078efcff */
[----:B------:R-:W-:Y:S02]  /*18e0*/  IADD3 R9, PT, PT, -R11, RZ, RZ ;  /* 0x000000ff0b097210 */ /* 0x000fe40007ffe1ff */
[----:B------:R-:W-:Y:S02]  /*18f0*/  SHF.L.U32 R8, R5, R8, RZ ;  /* 0x0000000805087219 */ /* 0x000fe400000006ff */
[----:B------:R-:W-:Y:S02]  /*1900*/  FSETP.NEU.FTZ.AND P0, PT, R2, R7, PT ;  /* 0x000000070200720b */ /* 0x000fe40003f1d000 */
[----:B------:R-:W-:Y:S02]  /*1910*/  SEL R2, R9, RZ, P2 ;  /* 0x000000ff09027207 */ /* 0x000fe40001000000 */
[----:B------:R-:W-:Y:S02]  /*1920*/  ISETP.NE.AND P1, PT, R8, RZ, P1 ;  /* 0x000000ff0800720c */ /* 0x000fe40000f25270 */
[----:B------:R-:W-:-:S02]  /*1930*/  SHF.R.U32.HI R2, RZ, R2, R5 ;  /* 0x00000002ff027219 */ /* 0x000fc40000011605 */
[----:B------:R-:W-:Y:S02]  /*1940*/  PLOP3.LUT P0, PT, P0, P1, PT, 0xf8, 0x8f ;  /* 0x00000000008f781c */ /* 0x000fe40000703f70 */
[----:B------:R-:W-:Y:S02]  /*1950*/  SHF.R.U32.HI R8, RZ, 0x1, R2 ;  /* 0x00000001ff087819 */ /* 0x000fe40000011602 */
[----:B------:R-:W-:-:S04]  /*1960*/  SEL R5, RZ, 0x1, !P0 ;  /* 0x00000001ff057807 */ /* 0x000fc80004000000 */
[----:B------:R-:W-:-:S04]  /*1970*/  LOP3.LUT R5, R5, 0x1, R8, 0xf8, !PT ;  /* 0x0000000105057812 */ /* 0x000fc800078ef808 */
[----:B------:R-:W-:-:S05]  /*1980*/  LOP3.LUT R5, R5, R2, RZ, 0xc0, !PT ;  /* 0x0000000205057212 */ /* 0x000fca00078ec0ff */
[----:B------:R-:W-:-:S05]  /*1990*/  IMAD.IADD R8, R8, 0x1, R5 ;  /* 0x0000000108087824 */ /* 0x000fca00078e0205 */
[----:B------:R-:W-:Y:S01]  /*19a0*/  LOP3.LUT R3, R8, R3, RZ, 0xfc, !PT ;  /* 0x0000000308037212 */ /* 0x000fe200078efcff */
[----:B------:R-:W-:Y:S06]  /*19b0*/  BRA `(.L_x_17) ;  /* 0x0000000000347947 */ /* 0x000fec0003800000 */
.L_x_16:
[----:B------:R-:W-:-:S04]  /*19c0*/  LOP3.LUT R3, R3, 0x80000000, RZ, 0xc0, !PT ;  /* 0x8000000003037812 */ /* 0x000fc800078ec0ff */
[----:B------:R-:W-:Y:S01]  /*19d0*/  LOP3.LUT R3, R3, 0x7f800000, RZ, 0xfc, !PT ;  /* 0x7f80000003037812 */ /* 0x000fe200078efcff */
[----:B------:R-:W-:Y:S06]  /*19e0*/  BRA `(.L_x_17) ;  /* 0x0000000000287947 */ /* 0x000fec0003800000 */
.L_x_15:
[----:B------:R-:W-:Y:S01]  /*19f0*/  LEA R3, R5, R3, 0x17 ;  /* 0x0000000305037211 */ /* 0x000fe200078eb8ff */
[----:B------:R-:W-:Y:S06]  /*1a00*/  BRA `(.L_x_17) ;  /* 0x0000000000207947 */ /* 0x000fec0003800000 */
.L_x_14:
[----:B------:R-:W-:-:S04]  /*1a10*/  LOP3.LUT R3, R8, 0x80000000, R3, 0x48, !PT ;  /* 0x8000000008037812 */ /* 0x000fc800078e4803 */
[----:B------:R-:W-:Y:S01]  /*1a20*/  LOP3.LUT R3, R3, 0x7f800000, RZ, 0xfc, !PT ;  /* 0x7f80000003037812 */ /* 0x000fe200078efcff */
[----:B------:R-:W-:Y:S06]  /*1a30*/  BRA `(.L_x_17) ;  /* 0x0000000000147947 */ /* 0x000fec0003800000 */
.L_x_13:
[----:B------:R-:W-:Y:S01]  /*1a40*/  LOP3.LUT R3, R8, 0x80000000, R3, 0x48, !PT ;  /* 0x8000000008037812 */ /* 0x000fe200078e4803 */
[----:B------:R-:W-:Y:S06]  /*1a50*/  BRA `(.L_x_17) ;  /* 0x00000000000c7947 */ /* 0x000fec0003800000 */
.L_x_12:
[----:B------:R-:W0:Y:S01]  /*1a60*/  MUFU.RSQ R3, -QNAN ;  /* 0xffc0000000037908 */ /* 0x000e220000001400 */
[----:B------:R-:W-:Y:S05]  /*1a70*/  BRA `(.L_x_17) ;  /* 0x0000000000047947 */ /* 0x000fea0003800000 */
.L_x_11:
[----:B------:R-:W-:-:S07]  /*1a80*/  FADD.FTZ R3, R0, 6 ;  /* 0x40c0000000037421 */ /* 0x000fce0000010000 */
.L_x_17:
[----:B------:R-:W-:-:S04]  /*1a90*/  HFMA2 R7, -RZ, RZ, 0, 0 ;  /* 0x00000000ff077431 */ /* 0x000fc800000001ff */
[----:B0-----:R-:W-:Y:S05]  /*1aa0*/  RET.REL.NODEC R6 `(_Z7volumesiPiPfS0_S0_S0_S0_S0_S0_Pc) ;  /* 0xffffffe406547950 */ /* 0x001fea0003c3ffff */
.L_x_18:
[----:B------:R-:W-:-:S00]  /*1ab0*/  BRA `(.L_x_18) ;  /* 0xfffffffc00fc7947 */ /* 0x000fc0000383ffff */
[----:B------:R-:W-:-:S00]  /*1ac0*/  NOP ;  /* 0x0000000000007918 */ /* 0x000fc00000000000 */
        /* <DEDUP_REMOVED lines=11> */
.L_x_20:


//--------------------- .nv.shared._Z7volumesiPiPfS0_S0_S0_S0_S0_S0_Pc --------------------------
	.section	.nv.shared._Z7volumesiPiPfS0_S0_S0_S0_S0_S0_Pc,"aw",@nobits
	.sectionflags	@""
	.align	4
.nv.shared._Z7volumesiPiPfS0_S0_S0_S0_S0_S0_Pc:
	.zero		3332


//--------------------- .nv.shared.reserved.0     --------------------------
	.section	.nv.shared.reserved.0,"aw",@nobits
	.weak		__nv_reservedSMEM_offset_0_alias
	.size		__nv_reservedSMEM_offset_0_alias, 0, 64
	.other		__nv_reservedSMEM_offset_0_alias,@"STO_CUDA_RESERVED_SHARED STV_DEFAULT"
__nv_reservedSMEM_offset_0_alias:
	.zero		0
	.zero		64


//--------------------- .nv.constant0._Z7volumesiPiPfS0_S0_S0_S0_S0_S0_Pc --------------------------
	.section	.nv.constant0._Z7volumesiPiPfS0_S0_S0_S0_S0_S0_Pc,"a",@progbits
	.sectionflags	@""
	.align	4
.nv.constant0._Z7volumesiPiPfS0_S0_S0_S0_S0_S0_Pc:
	.zero		976


//--------------------- SYMBOLS --------------------------

	.type		.nv.reservedSmem.offset0,@object
	.size		.nv.reservedSmem.offset0,0x4
	.type		.nv.reservedSmem.cap,@object
	.size		.nv.reservedSmem.cap,0x4
